// auto-generated by cutlass_sweep.gemm — config: {"arch": "sm_90", "cluster_m": 1, "cluster_n": 2, "dtype": "int8", "stages": 0, "tile_k": 32, "tile_m": 256, "tile_n": 256}
#include "cutlass/cutlass.h"
#include "cutlass/gemm/collective/collective_builder.hpp"
#include "cutlass/gemm/device/gemm_universal_adapter.h"
#include "cutlass/gemm/kernel/gemm_universal.hpp"
#include "cutlass/epilogue/collective/collective_builder.hpp"

using ElemA = int8_t;
using ElemB = int8_t;
using ElemCD = int8_t;
using Acc  = int32_t;
using TileShape    = cute::Shape<cute::_256, cute::_256, cute::_32>;
using ClusterShape = cute::Shape<cute::_1, cute::_2, cute::_1>;

using CollectiveEpilogue = typename cutlass::epilogue::collective::CollectiveBuilder<
    cutlass::arch::Sm90, cutlass::arch::OpClassTensorOp,
    TileShape, ClusterShape,
    cutlass::epilogue::collective::EpilogueTileAuto,
    Acc, Acc,
    ElemCD, cutlass::layout::RowMajor, 128 / cutlass::sizeof_bits<ElemCD>::value,
    ElemCD, cutlass::layout::RowMajor, 128 / cutlass::sizeof_bits<ElemCD>::value,
    cutlass::epilogue::collective::EpilogueScheduleAuto
  >::CollectiveOp;

using CollectiveMainloop = typename cutlass::gemm::collective::CollectiveBuilder<
    cutlass::arch::Sm90, cutlass::arch::OpClassTensorOp,
    ElemA, cutlass::layout::RowMajor, 128 / cutlass::sizeof_bits<ElemA>::value,
    ElemB, cutlass::layout::ColumnMajor, 128 / cutlass::sizeof_bits<ElemB>::value,
    Acc,
    TileShape, ClusterShape,
    cutlass::gemm::collective::StageCountAutoCarveout<static_cast<int>(sizeof(typename CollectiveEpilogue::SharedStorage))>,
    cutlass::gemm::collective::KernelScheduleAuto
  >::CollectiveOp;

using GemmKernel = cutlass::gemm::kernel::GemmUniversal<
    cute::Shape<int,int,int,int>,
    CollectiveMainloop,
    CollectiveEpilogue
>;
using Gemm = cutlass::gemm::device::GemmUniversalAdapter<GemmKernel>;

// Force the device kernel symbol into the cubin without needing a host main.
auto* _anchor = &cutlass::device_kernel<GemmKernel>;


// ===== COMPILED SASS (sm_90a) =====

	.target	sm_90a

	.elftype	@"ET_EXEC"


//--------------------- .note.nv.tkinfo           --------------------------
	.section	.note.nv.tkinfo,"",@"SHT_NOTE"
	.sectionflags	@"SHF_NOTE_NV_TKINFO"
	.tkinfo
        /*0018*/ 	.word	0x00000002
        /*0030*/ 	.string	""
        /*0030*/ 	.string	"ptxas"
        /*0030*/ 	.string	"Cuda compilation tools, release 13.0, V13.0.88"
        /*0030*/ 	.string	"Build cuda_13.0.r13.0/compiler.36424714_0"
        /*0030*/ 	.string	"-arch sm_90a -m 64 "



//--------------------- .note.nv.cuinfo           --------------------------
	.section	.note.nv.cuinfo,"",@"SHT_NOTE"
	.sectionflags	@"SHF_NOTE_NV_CUINFO"
        /*0018*/ 	.short	0x0002
        /*001a*/ 	.short	0x005a
        /*001c*/ 	.short	0x0082
	.zero		2


//--------------------- .nv.info                  --------------------------
	.section	.nv.info,"",@"SHT_CUDA_INFO"
	.align	4


	//----- nvinfo : EIATTR_REGCOUNT
	.align		4
        /*0000*/ 	.byte	0x04, 0x2f
        /*0002*/ 	.short	(.L_15 - .L_14)
	.align		4
.L_14:
        /*0004*/ 	.word	index@(_ZN7cutlass13device_kernelINS_4gemm6kernel13GemmUniversalIN4cute5tupleIJiiiiEEENS1_10collective13CollectiveMmaINS1_34MainloopSm90TmaGmmaWarpSpecializedILi14ENS5_IJNS4_1CILi1EEENSA_ILi2EEESB_EEENS1_35KernelTmaWarpSpecializedCooperativeEEENS5_IJNSA_ILi256EEESG_NSA_ILi32EEEEEEaNS5_IJlSB_lEEEaSJ_NS4_8TiledMMAINS4_8MMA_AtomIJNS4_4SM904GMMA27MMA_64x256x32_S32S8S8_SS_TNEEEENS4_6LayoutINS5_IJSC_SB_SB_EEENS5_IJSB_NSA_ILi0EEESS_EEEEENS5_IJNS4_10UnderscoreESV_SV_EEEEENS4_23SM90_TMA_LOAD_MULTICASTENS4_14ComposedLayoutINS4_7SwizzleILi1ELi4ELi3EEENS4_18smem_ptr_flag_bitsILi8EEENSQ_INS5_IJNSA_ILi8EEESH_EEENS5_IJSH_SB_EEEEEEEvNS4_8identityENS4_13SM90_TMA_LOADES18_vS19_EENS_8epilogue10collective6detail29Sm90TmaWarpSpecializedAdapterINS1D_15DefaultEpilogueIaSJ_SJ_NS1C_6thread17LinearCombinationIaLi1EiiLNS1H_9ScaleType4KindE0ELNS_15FloatRoundStyleE2EaEENS1_15EpilogueDefaultEEEEEvvEEEEvNT_6ParamsE)
        /*0008*/ 	.word	0x000000a8


	//----- nvinfo : EIATTR_FRAME_SIZE
	.align		4
.L_15:
        /*000c*/ 	.byte	0x04, 0x11
        /*000e*/ 	.short	(.L_17 - .L_16)
	.align		4
.L_16:
        /*0010*/ 	.word	index@(_ZN7cutlass13device_kernelINS_4gemm6kernel13GemmUniversalIN4cute5tupleIJiiiiEEENS1_10collective13CollectiveMmaINS1_34MainloopSm90TmaGmmaWarpSpecializedILi14ENS5_IJNS4_1CILi1EEENSA_ILi2EEESB_EEENS1_35KernelTmaWarpSpecializedCooperativeEEENS5_IJNSA_ILi256EEESG_NSA_ILi32EEEEEEaNS5_IJlSB_lEEEaSJ_NS4_8TiledMMAINS4_8MMA_AtomIJNS4_4SM904GMMA27MMA_64x256x32_S32S8S8_SS_TNEEEENS4_6LayoutINS5_IJSC_SB_SB_EEENS5_IJSB_NSA_ILi0EEESS_EEEEENS5_IJNS4_10UnderscoreESV_SV_EEEEENS4_23SM90_TMA_LOAD_MULTICASTENS4_14ComposedLayoutINS4_7SwizzleILi1ELi4ELi3EEENS4_18smem_ptr_flag_bitsILi8EEENSQ_INS5_IJNSA_ILi8EEESH_EEENS5_IJSH_SB_EEEEEEEvNS4_8identityENS4_13SM90_TMA_LOADES18_vS19_EENS_8epilogue10collective6detail29Sm90TmaWarpSpecializedAdapterINS1D_15DefaultEpilogueIaSJ_SJ_NS1C_6thread17LinearCombinationIaLi1EiiLNS1H_9ScaleType4KindE0ELNS_15FloatRoundStyleE2EaEENS1_15EpilogueDefaultEEEEEvvEEEEvNT_6ParamsE)
        /*0014*/ 	.word	0x000002c0


	//----- nvinfo : EIATTR_MIN_STACK_SIZE
	.align		4
.L_17:
        /*0018*/ 	.byte	0x04, 0x12
        /*001a*/ 	.short	(.L_19 - .L_18)
	.align		4
.L_18:
        /*001c*/ 	.word	index@(_ZN7cutlass13device_kernelINS_4gemm6kernel13GemmUniversalIN4cute5tupleIJiiiiEEENS1_10collective13CollectiveMmaINS1_34MainloopSm90TmaGmmaWarpSpecializedILi14ENS5_IJNS4_1CILi1EEENSA_ILi2EEESB_EEENS1_35KernelTmaWarpSpecializedCooperativeEEENS5_IJNSA_ILi256EEESG_NSA_ILi32EEEEEEaNS5_IJlSB_lEEEaSJ_NS4_8TiledMMAINS4_8MMA_AtomIJNS4_4SM904GMMA27MMA_64x256x32_S32S8S8_SS_TNEEEENS4_6LayoutINS5_IJSC_SB_SB_EEENS5_IJSB_NSA_ILi0EEESS_EEEEENS5_IJNS4_10UnderscoreESV_SV_EEEEENS4_23SM90_TMA_LOAD_MULTICASTENS4_14ComposedLayoutINS4_7SwizzleILi1ELi4ELi3EEENS4_18smem_ptr_flag_bitsILi8EEENSQ_INS5_IJNSA_ILi8EEESH_EEENS5_IJSH_SB_EEEEEEEvNS4_8identityENS4_13SM90_TMA_LOADES18_vS19_EENS_8epilogue10collective6detail29Sm90TmaWarpSpecializedAdapterINS1D_15DefaultEpilogueIaSJ_SJ_NS1C_6thread17LinearCombinationIaLi1EiiLNS1H_9ScaleType4KindE0ELNS_15FloatRoundStyleE2EaEENS1_15EpilogueDefaultEEEEEvvEEEEvNT_6ParamsE)
        /*0020*/ 	.word	0x000002c0
.L_19:


//--------------------- .nv.compat                --------------------------
	.section	.nv.compat,"",@"SHT_CUDA_COMPAT_INFO"
	.align	4
        /*0000*/ 	.byte	0x02, 0x09, 0x01, 0x00, 0x02, 0x02, 0x04, 0x00, 0x02, 0x05, 0x05, 0x00, 0x03, 0x07, 0x01, 0x01
        /*0010*/ 	.byte	0x02, 0x03, 0x01, 0x00, 0x02, 0x06, 0x01, 0x00, 0x04, 0x0b, 0x08, 0x00, 0x00, 0x00, 0x00, 0x00
        /*0020*/ 	.byte	0x00, 0x00, 0x00, 0x00


//--------------------- .nv.info._ZN7cutlass13device_kernelINS_4gemm6kernel13GemmUniversalIN4cute5tupleIJiiiiEEENS1_10collective13CollectiveMmaINS1_34MainloopSm90TmaGmmaWarpSpecializedILi14ENS5_IJNS4_1CILi1EEENSA_ILi2EEESB_EEENS1_35KernelTmaWarpSpecializedCooperativeEEENS5_IJNSA_ILi256EEESG_NSA_ILi32EEEEEEaNS5_IJlSB_lEEEaSJ_NS4_8TiledMMAINS4_8MMA_AtomIJNS4_4SM904GMMA27MMA_64x256x32_S32S8S8_SS_TNEEEENS4_6LayoutINS5_IJSC_SB_SB_EEENS5_IJSB_NSA_ILi0EEESS_EEEEENS5_IJNS4_10UnderscoreESV_SV_EEEEENS4_23SM90_TMA_LOAD_MULTICASTENS4_14ComposedLayoutINS4_7SwizzleILi1ELi4ELi3EEENS4_18smem_ptr_flag_bitsILi8EEENSQ_INS5_IJNSA_ILi8EEESH_EEENS5_IJSH_SB_EEEEEEEvNS4_8identityENS4_13SM90_TMA_LOADES18_vS19_EENS_8epilogue10collective6detail29Sm90TmaWarpSpecializedAdapterINS1D_15DefaultEpilogueIaSJ_SJ_NS1C_6thread17LinearCombinationIaLi1EiiLNS1H_9ScaleType4KindE0ELNS_15FloatRoundStyleE2EaEENS1_15EpilogueDefaultEEEEEvvEEEEvNT_6ParamsE --------------------------
	.section	.nv.info._ZN7cutlass13device_kernelINS_4gemm6kernel13GemmUniversalIN4cute5tupleIJiiiiEEENS1_10collective13CollectiveMmaINS1_34MainloopSm90TmaGmmaWarpSpecializedILi14ENS5_IJNS4_1CILi1EEENSA_ILi2EEESB_EEENS1_35KernelTmaWarpSpecializedCooperativeEEENS5_IJNSA_ILi256EEESG_NSA_ILi32EEEEEEaNS5_IJlSB_lEEEaSJ_NS4_8TiledMMAINS4_8MMA_AtomIJNS4_4SM904GMMA27MMA_64x256x32_S32S8S8_SS_TNEEEENS4_6LayoutINS5_IJSC_SB_SB_EEENS5_IJSB_NSA_ILi0EEESS_EEEEENS5_IJNS4_10UnderscoreESV_SV_EEEEENS4_23SM90_TMA_LOAD_MULTICASTENS4_14ComposedLayoutINS4_7SwizzleILi1ELi4ELi3EEENS4_18smem_ptr_flag_bitsILi8EEENSQ_INS5_IJNSA_ILi8EEESH_EEENS5_IJSH_SB_EEEEEEEvNS4_8identityENS4_13SM90_TMA_LOADES18_vS19_EENS_8epilogue10collective6detail29Sm90TmaWarpSpecializedAdapterINS1D_15DefaultEpilogueIaSJ_SJ_NS1C_6thread17LinearCombinationIaLi1EiiLNS1H_9ScaleType4KindE0ELNS_15FloatRoundStyleE2EaEENS1_15EpilogueDefaultEEEEEvvEEEEvNT_6ParamsE,"",@"SHT_CUDA_INFO"
	.sectionflags	@""
	.align	4


	//----- nvinfo : EIATTR_CUDA_API_VERSION
	.align		4
        /*0000*/ 	.byte	0x04, 0x37
        /*0002*/ 	.short	(.L_21 - .L_20)
.L_20:
        /*0004*/ 	.word	0x00000082


	//----- nvinfo : EIATTR_KPARAM_INFO
	.align		4
.L_21:
        /*0008*/ 	.byte	0x04, 0x17
        /*000a*/ 	.short	(.L_23 - .L_22)
.L_22:
        /*000c*/ 	.word	0x00000000
        /*0010*/ 	.short	0x0000
        /*0012*/ 	.short	0x0070
        /*0014*/ 	.byte	0x00, 0xf0, 0x01, 0x10


	//----- nvinfo : EIATTR_SPARSE_MMA_MASK
	.align		4
.L_23:
        /*0018*/ 	.byte	0x03, 0x50
        /*001a*/ 	.short	0x0000


	//----- nvinfo : EIATTR_MAXREG_COUNT
	.align		4
        /*001c*/ 	.byte	0x03, 0x1b
        /*001e*/ 	.short	0x00a8


	//----- nvinfo : EIATTR_NUM_BARRIERS
	.align		4
        /*0020*/ 	.byte	0x02, 0x4c
        /*0022*/ 	.byte	0x01
	.zero		1


	//----- nvinfo : EIATTR_EXTERNS
	.align		4
        /*0024*/ 	.byte	0x04, 0x0f
        /*0026*/ 	.short	(.L_25 - .L_24)


	//   ....[0]....
	.align		4
.L_24:
        /*0028*/ 	.word	index@(__assertfail)


	//----- nvinfo : EIATTR_ANNOTATIONS
	.align		4
.L_25:
        /*002c*/ 	.byte	0x04, 0x55
        /*002e*/ 	.short	(.L_27 - .L_26)


	//   ....[0]....
.L_26:
        /*0030*/ 	.word	0x00000001
        /*0034*/ 	.byte	0xf0, 0x0a, 0x00, 0x00, 0x01, 0x00, 0x00, 0x00, 0x10, 0x0b, 0x00, 0x00, 0x01, 0x00, 0x00, 0x00
        /* <DEDUP_REMOVED lines=251> */
        /*0ff4*/ 	.byte	0x30, 0x1a, 0x01, 0x00, 0x01, 0x00, 0x00, 0x00, 0x50, 0x1a, 0x01, 0x00


	//----- nvinfo : EIATTR_MERCURY_ISA_VERSION
	.align		4
.L_27:
        /*1000*/ 	.byte	0x03, 0x5f
        /*1002*/ 	.short	0x0101


	//----- nvinfo : EIATTR_INT_WARP_WIDE_INSTR_OFFSETS
	.align		4
        /*1004*/ 	.byte	0x04, 0x31
        /*1006*/ 	.short	(.L_29 - .L_28)


	//   ....[0]....
.L_28:
        /*1008*/ 	.word	0x000006c0


	//   ....[1]....
        /*100c*/ 	.word	0x00000770


	//   ....[2]....
        /*1010*/ 	.word	0x00000850


	//----- nvinfo : EIATTR_COOP_GROUP_MASK_REGIDS
	.align		4
.L_29:
        /*1014*/ 	.byte	0x04, 0x29
        /*1016*/ 	.short	(.L_31 - .L_30)


	//   ....[0]....
.L_30:
        /*1018*/ 	.word	0xffffffff


	//   ....[1]....
        /*101c*/ 	.word	0xffffffff


	//   ....[2]....
        /*1020*/ 	.word	0xffffffff


	//   ....[3]....
        /*1024*/ 	.word	0xffffffff


	//   ....[4]....
        /*1028*/ 	.word	0xffffffff


	//   ....[5]....
        /*102c*/ 	.word	0xffffffff


	//----- nvinfo : EIATTR_COOP_GROUP_INSTR_OFFSETS
	.align		4
.L_31:
        /*1030*/ 	.byte	0x04, 0x28
        /*1032*/ 	.short	(.L_33 - .L_32)


	//   ....[0]....
.L_32:
        /*1034*/ 	.word	0x00000070


	//   ....[1]....
        /*1038*/ 	.word	0x00000080


	//   ....[2]....
        /*103c*/ 	.word	0x000001a0


	//   ....[3]....
        /*1040*/ 	.word	0x00000530


	//   ....[4]....
        /*1044*/ 	.word	0x00000940


	//   ....[5]....
        /*1048*/ 	.word	0x00001510


	//----- nvinfo : EIATTR_REG_RECONFIG
	.align		4
.L_33:
        /*104c*/ 	.byte	0x01, 0x54
	.zero		2


	//----- nvinfo : EIATTR_SYSCALL_OFFSETS
	.align		4
        /*1050*/ 	.byte	0x04, 0x46
        /*1052*/ 	.short	(.L_35 - .L_34)


	//   ....[0]....
.L_34:
        /*1054*/ 	.word	0x000016d0


	//----- nvinfo : EIATTR_MBARRIER_INSTR_OFFSETS
	.align		4
.L_35:
        /*1058*/ 	.byte	0x04, 0x39
        /*105a*/ 	.short	(.L_37 - .L_36)


	//   ....[0]....
.L_36:
        /*105c*/ 	.word	0x00000340
        /*1060*/ 	.word	0x000000ff
        /*1064*/ 	.word	0x00000000
        /*1068*/ 	.short	0x0100
        /*106a*/ 	.byte	0x08
	.zero		1


	//   ....[1]....
        /*106c*/ 	.word	0x00000350
        /*1070*/ 	.word	0x000000ff
        /*1074*/ 	.word	0x00000070
        /*1078*/ 	.short	0x0100
        /*107a*/ 	.byte	0x08
	.zero		1


	//   ....[2]....
        /*107c*/ 	.word	0x00000360
        /*1080*/ 	.word	0x000000ff
        /*1084*/ 	.word	0x00000008
        /*1088*/ 	.short	0x0100
        /*108a*/ 	.byte	0x08
	.zero		1


	//   ....[3]....
        /*108c*/ 	.word	0x00000370
        /*1090*/ 	.word	0x000000ff
        /*1094*/ 	.word	0x00000078
        /*1098*/ 	.short	0x0100
        /*109a*/ 	.byte	0x08
	.zero		1


	//   ....[4]....
        /*109c*/ 	.word	0x00000380
        /*10a0*/ 	.word	0x000000ff
        /*10a4*/ 	.word	0x00000010
        /*10a8*/ 	.short	0x0100
        /*10aa*/ 	.byte	0x08
	.zero		1


	//   ....[5]....
        /*10ac*/ 	.word	0x00000390
        /*10b0*/ 	.word	0x000000ff
        /*10b4*/ 	.word	0x00000080
        /*10b8*/ 	.short	0x0100
        /*10ba*/ 	.byte	0x08
	.zero		1


	//   ....[6]....
        /*10bc*/ 	.word	0x000003a0
        /*10c0*/ 	.word	0x000000ff
        /*10c4*/ 	.word	0x00000018
        /*10c8*/ 	.short	0x0100
        /*10ca*/ 	.byte	0x08
	.zero		1


	//   ....[7]....
        /*10cc*/ 	.word	0x000003b0
        /*10d0*/ 	.word	0x000000ff
        /*10d4*/ 	.word	0x00000088
        /*10d8*/ 	.short	0x0100
        /*10da*/ 	.byte	0x08
	.zero		1


	//   ....[8]....
        /*10dc*/ 	.word	0x000003c0
        /*10e0*/ 	.word	0x000000ff
        /*10e4*/ 	.word	0x00000020
        /*10e8*/ 	.short	0x0100
        /*10ea*/ 	.byte	0x08
	.zero		1


	//   ....[9]....
        /*10ec*/ 	.word	0x000003d0
        /*10f0*/ 	.word	0x000000ff
        /*10f4*/ 	.word	0x00000090
        /*10f8*/ 	.short	0x0100
        /*10fa*/ 	.byte	0x08
	.zero		1


	//   ....[10]....
        /*10fc*/ 	.word	0x000003e0
        /*1100*/ 	.word	0x000000ff
        /*1104*/ 	.word	0x00000028
        /*1108*/ 	.short	0x0100
        /*110a*/ 	.byte	0x08
	.zero		1


	//   ....[11]....
        /*110c*/ 	.word	0x000003f0
        /*1110*/ 	.word	0x000000ff
        /*1114*/ 	.word	0x00000098
        /*1118*/ 	.short	0x0100
        /*111a*/ 	.byte	0x08
	.zero		1


	//   ....[12]....
        /*111c*/ 	.word	0x00000400
        /*1120*/ 	.word	0x000000ff
        /*1124*/ 	.word	0x00000030
        /*1128*/ 	.short	0x0100
        /*112a*/ 	.byte	0x08
	.zero		1


	//   ....[13]....
        /*112c*/ 	.word	0x00000410
        /*1130*/ 	.word	0x000000ff
        /*1134*/ 	.word	0x000000a0
        /*1138*/ 	.short	0x0100
        /*113a*/ 	.byte	0x08
	.zero		1


	//   ....[14]....
        /*113c*/ 	.word	0x00000420
        /*1140*/ 	.word	0x000000ff
        /*1144*/ 	.word	0x00000038
        /*1148*/ 	.short	0x0100
        /*114a*/ 	.byte	0x08
	.zero		1


	//   ....[15]....
        /*114c*/ 	.word	0x00000430
        /*1150*/ 	.word	0x000000ff
        /*1154*/ 	.word	0x000000a8
        /*1158*/ 	.short	0x0100
        /*115a*/ 	.byte	0x08
	.zero		1


	//   ....[16]....
        /*115c*/ 	.word	0x00000440
        /*1160*/ 	.word	0x000000ff
        /*1164*/ 	.word	0x00000040
        /*1168*/ 	.short	0x0100
        /*116a*/ 	.byte	0x08
	.zero		1


	//   ....[17]....
        /*116c*/ 	.word	0x00000450
        /*1170*/ 	.word	0x000000ff
        /*1174*/ 	.word	0x000000b0
        /*1178*/ 	.short	0x0100
        /*117a*/ 	.byte	0x08
	.zero		1


	//   ....[18]....
        /*117c*/ 	.word	0x00000460
        /*1180*/ 	.word	0x000000ff
        /*1184*/ 	.word	0x00000048
        /*1188*/ 	.short	0x0100
        /*118a*/ 	.byte	0x08
	.zero		1


	//   ....[19]....
        /*118c*/ 	.word	0x00000470
        /*1190*/ 	.word	0x000000ff
        /*1194*/ 	.word	0x000000b8
        /*1198*/ 	.short	0x0100
        /*119a*/ 	.byte	0x08
	.zero		1


	//   ....[20]....
        /*119c*/ 	.word	0x00000480
        /*11a0*/ 	.word	0x000000ff
        /*11a4*/ 	.word	0x00000050
        /*11a8*/ 	.short	0x0100
        /*11aa*/ 	.byte	0x08
	.zero		1


	//   ....[21]....
        /*11ac*/ 	.word	0x00000490
        /*11b0*/ 	.word	0x000000ff
        /*11b4*/ 	.word	0x000000c0
        /*11b8*/ 	.short	0x0100
        /*11ba*/ 	.byte	0x08
	.zero		1


	//   ....[22]....
        /*11bc*/ 	.word	0x000004a0
        /*11c0*/ 	.word	0x000000ff
        /*11c4*/ 	.word	0x00000058
        /*11c8*/ 	.short	0x0100
        /*11ca*/ 	.byte	0x08
	.zero		1


	//   ....[23]....
        /*11cc*/ 	.word	0x000004b0
        /*11d0*/ 	.word	0x000000ff
        /*11d4*/ 	.word	0x000000c8
        /*11d8*/ 	.short	0x0100
        /*11da*/ 	.byte	0x08
	.zero		1


	//   ....[24]....
        /*11dc*/ 	.word	0x000004c0
        /*11e0*/ 	.word	0x000000ff
        /*11e4*/ 	.word	0x00000060
        /*11e8*/ 	.short	0x0100
        /*11ea*/ 	.byte	0x08
	.zero		1


	//   ....[25]....
        /*11ec*/ 	.word	0x000004d0
        /*11f0*/ 	.word	0x000000ff
        /*11f4*/ 	.word	0x000000d0
        /*11f8*/ 	.short	0x0100
        /*11fa*/ 	.byte	0x08
	.zero		1


	//   ....[26]....
        /*11fc*/ 	.word	0x000004e0
        /*1200*/ 	.word	0x000000ff
        /*1204*/ 	.word	0x00000068
        /*1208*/ 	.short	0x0100
        /*120a*/ 	.byte	0x08
	.zero		1


	//   ....[27]....
        /*120c*/ 	.word	0x000004f0
        /*1210*/ 	.word	0x000000ff
        /*1214*/ 	.word	0x000000d8
        /*1218*/ 	.short	0x0100
        /*121a*/ 	.byte	0x08
	.zero		1


	//   ....[28]....
        /*121c*/ 	.word	0x000008c0
        /*1220*/ 	.word	0x000000ff
        /*1224*/ 	.word	0x000000f0
        /*1228*/ 	.short	0x0100
        /*122a*/ 	.byte	0x07
	.zero		1


	//   ....[29]....
        /*122c*/ 	.word	0x000008f0
        /*1230*/ 	.word	0x000000ff
        /*1234*/ 	.word	0x000000f8
        /*1238*/ 	.short	0x0100
        /*123a*/ 	.byte	0x07
	.zero		1


	//   ....[30]....
        /*123c*/ 	.word	0x000017b0
        /*1240*/ 	.word	0x00000003
        /*1244*/ 	.word	0x00000000
        /*1248*/ 	.short	0x010a
        /*124a*/ 	.byte	0x3f
	.zero		1


	//   ....[31]....
        /*124c*/ 	.word	0x000017f0
        /*1250*/ 	.word	0x00000003
        /*1254*/ 	.word	0x00000000
        /*1258*/ 	.short	0x010a
        /*125a*/ 	.byte	0x3f
	.zero		1


	//   ....[32]....
        /*125c*/ 	.word	0x00001e90
        /*1260*/ 	.word	0x00000005
        /*1264*/ 	.word	0x00000000
        /*1268*/ 	.short	0x010a
        /*126a*/ 	.byte	0x3f
	.zero		1


	//   ....[33]....
        /*126c*/ 	.word	0x00001ed0
        /*1270*/ 	.word	0x00000005
        /*1274*/ 	.word	0x00000000
        /*1278*/ 	.short	0x010a
        /*127a*/ 	.byte	0x3f
	.zero		1


	//   ....[34]....
        /*127c*/ 	.word	0x00002b00
        /*1280*/ 	.word	0x00000005
        /*1284*/ 	.word	0x00000000
        /*1288*/ 	.short	0x0101
        /*128a*/ 	.byte	0x3f
	.zero		1


	//   ....[35]....
        /*128c*/ 	.word	0x00002d20
        /*1290*/ 	.word	0x00000000
        /*1294*/ 	.word	0x00000000
        /*1298*/ 	.short	0x0101
        /*129a*/ 	.byte	0x3f
	.zero		1


	//   ....[36]....
        /*129c*/ 	.word	0x000115b0
        /*12a0*/ 	.word	0x0000000c
        /*12a4*/ 	.word	0x00000070
        /*12a8*/ 	.short	0x010a
        /*12aa*/ 	.byte	0x3f
	.zero		1


	//   ....[37]....
        /*12ac*/ 	.word	0x00011950
        /*12b0*/ 	.word	0x00000002
        /*12b4*/ 	.word	0x000000f8
        /*12b8*/ 	.short	0x0101
        /*12ba*/ 	.byte	0x3f
	.zero		1


	//   ....[38]....
        /*12bc*/ 	.word	0x00012150
        /*12c0*/ 	.word	0x00000005
        /*12c4*/ 	.word	0x00000000
        /*12c8*/ 	.short	0x010a
        /*12ca*/ 	.byte	0x3f
	.zero		1


	//   ....[39]....
        /*12cc*/ 	.word	0x000121e0
        /*12d0*/ 	.word	0x00000007
        /*12d4*/ 	.word	0x00000000
        /*12d8*/ 	.short	0x010a
        /*12da*/ 	.byte	0x3f
	.zero		1


	//   ....[40]....
        /*12dc*/ 	.word	0x00012270
        /*12e0*/ 	.word	0x00000007
        /*12e4*/ 	.word	0x00000000
        /*12e8*/ 	.short	0x010a
        /*12ea*/ 	.byte	0x3f
	.zero		1


	//   ....[41]....
        /*12ec*/ 	.word	0x00012300
        /*12f0*/ 	.word	0x00000007
        /*12f4*/ 	.word	0x00000000
        /*12f8*/ 	.short	0x010a
        /*12fa*/ 	.byte	0x3f
	.zero		1


	//   ....[42]....
        /*12fc*/ 	.word	0x00012390
        /*1300*/ 	.word	0x00000007
        /*1304*/ 	.word	0x00000000
        /*1308*/ 	.short	0x010a
        /*130a*/ 	.byte	0x3f
	.zero		1


	//   ....[43]....
        /*130c*/ 	.word	0x00012420
        /*1310*/ 	.word	0x00000007
        /*1314*/ 	.word	0x00000000
        /*1318*/ 	.short	0x010a
        /*131a*/ 	.byte	0x3f
	.zero		1


	//   ....[44]....
        /*131c*/ 	.word	0x000124b0
        /*1320*/ 	.word	0x00000007
        /*1324*/ 	.word	0x00000000
        /*1328*/ 	.short	0x010a
        /*132a*/ 	.byte	0x3f
	.zero		1


	//   ....[45]....
        /*132c*/ 	.word	0x00012540
        /*1330*/ 	.word	0x00000007
        /*1334*/ 	.word	0x00000000
        /*1338*/ 	.short	0x010a
        /*133a*/ 	.byte	0x3f
	.zero		1


	//   ....[46]....
        /*133c*/ 	.word	0x000125d0
        /*1340*/ 	.word	0x00000007
        /*1344*/ 	.word	0x00000000
        /*1348*/ 	.short	0x010a
        /*134a*/ 	.byte	0x3f
	.zero		1


	//   ....[47]....
        /*134c*/ 	.word	0x00012660
        /*1350*/ 	.word	0x00000007
        /*1354*/ 	.word	0x00000000
        /*1358*/ 	.short	0x010a
        /*135a*/ 	.byte	0x3f
	.zero		1


	//   ....[48]....
        /*135c*/ 	.word	0x000126f0
        /*1360*/ 	.word	0x00000007
        /*1364*/ 	.word	0x00000000
        /*1368*/ 	.short	0x010a
        /*136a*/ 	.byte	0x3f
	.zero		1


	//   ....[49]....
        /*136c*/ 	.word	0x00012780
        /*1370*/ 	.word	0x00000007
        /*1374*/ 	.word	0x00000000
        /*1378*/ 	.short	0x010a
        /*137a*/ 	.byte	0x3f
	.zero		1


	//   ....[50]....
        /*137c*/ 	.word	0x00012810
        /*1380*/ 	.word	0x00000007
        /*1384*/ 	.word	0x00000000
        /*1388*/ 	.short	0x010a
        /*138a*/ 	.byte	0x3f
	.zero		1


	//   ....[51]....
        /*138c*/ 	.word	0x000128a0
        /*1390*/ 	.word	0x00000003
        /*1394*/ 	.word	0x00000000
        /*1398*/ 	.short	0x010a
        /*139a*/ 	.byte	0x3f
	.zero		1


	//   ....[52]....
        /*139c*/ 	.word	0x00012900
        /*13a0*/ 	.word	0x00000003
        /*13a4*/ 	.word	0x00000000
        /*13a8*/ 	.short	0x010a
        /*13aa*/ 	.byte	0x3f
	.zero		1


	//   ....[53]....
        /*13ac*/ 	.word	0x00012950
        /*13b0*/ 	.word	0x00000005
        /*13b4*/ 	.word	0x00000000
        /*13b8*/ 	.short	0x010a
        /*13ba*/ 	.byte	0x3f
	.zero		1


	//   ....[54]....
        /*13bc*/ 	.word	0x00012a20
        /*13c0*/ 	.word	0x0000000c
        /*13c4*/ 	.word	0x00000070
        /*13c8*/ 	.short	0x010a
        /*13ca*/ 	.byte	0x3f
	.zero		1


	//   ....[55]....
        /*13cc*/ 	.word	0x00012af0
        /*13d0*/ 	.word	0x00000005
        /*13d4*/ 	.word	0x00000000
        /*13d8*/ 	.short	0x010a
        /*13da*/ 	.byte	0x3f
	.zero		1


	//   ....[56]....
        /*13dc*/ 	.word	0x00012b40
        /*13e0*/ 	.word	0x00000007
        /*13e4*/ 	.word	0x00000000
        /*13e8*/ 	.short	0x010a
        /*13ea*/ 	.byte	0x3f
	.zero		1


	//   ....[57]....
        /*13ec*/ 	.word	0x00012b90
        /*13f0*/ 	.word	0x00000007
        /*13f4*/ 	.word	0x00000000
        /*13f8*/ 	.short	0x010a
        /*13fa*/ 	.byte	0x3f
	.zero		1


	//   ....[58]....
        /*13fc*/ 	.word	0x00012be0
        /*1400*/ 	.word	0x00000007
        /*1404*/ 	.word	0x00000000
        /*1408*/ 	.short	0x010a
        /*140a*/ 	.byte	0x3f
	.zero		1


	//   ....[59]....
        /*140c*/ 	.word	0x00012c30
        /*1410*/ 	.word	0x00000007
        /*1414*/ 	.word	0x00000000
        /*1418*/ 	.short	0x010a
        /*141a*/ 	.byte	0x3f
	.zero		1


	//   ....[60]....
        /*141c*/ 	.word	0x00012c80
        /*1420*/ 	.word	0x00000007
        /*1424*/ 	.word	0x00000000
        /*1428*/ 	.short	0x010a
        /*142a*/ 	.byte	0x3f
	.zero		1


	//   ....[61]....
        /*142c*/ 	.word	0x00012cd0
        /*1430*/ 	.word	0x00000007
        /*1434*/ 	.word	0x00000000
        /*1438*/ 	.short	0x010a
        /*143a*/ 	.byte	0x3f
	.zero		1


	//   ....[62]....
        /*143c*/ 	.word	0x00012d20
        /*1440*/ 	.word	0x00000007
        /*1444*/ 	.word	0x00000000
        /*1448*/ 	.short	0x010a
        /*144a*/ 	.byte	0x3f
	.zero		1


	//   ....[63]....
        /*144c*/ 	.word	0x00012d70
        /*1450*/ 	.word	0x00000007
        /*1454*/ 	.word	0x00000000
        /*1458*/ 	.short	0x010a
        /*145a*/ 	.byte	0x3f
	.zero		1


	//   ....[64]....
        /*145c*/ 	.word	0x00012dc0
        /*1460*/ 	.word	0x00000007
        /*1464*/ 	.word	0x00000000
        /*1468*/ 	.short	0x010a
        /*146a*/ 	.byte	0x3f
	.zero		1


	//   ....[65]....
        /*146c*/ 	.word	0x00012e10
        /*1470*/ 	.word	0x00000007
        /*1474*/ 	.word	0x00000000
        /*1478*/ 	.short	0x010a
        /*147a*/ 	.byte	0x3f
	.zero		1


	//   ....[66]....
        /*147c*/ 	.word	0x00012e60
        /*1480*/ 	.word	0x00000007
        /*1484*/ 	.word	0x00000000
        /*1488*/ 	.short	0x010a
        /*148a*/ 	.byte	0x3f
	.zero		1


	//   ....[67]....
        /*148c*/ 	.word	0x00012eb0
        /*1490*/ 	.word	0x00000007
        /*1494*/ 	.word	0x00000000
        /*1498*/ 	.short	0x010a
        /*149a*/ 	.byte	0x3f
	.zero		1


	//----- nvinfo : EIATTR_NUM_MBARRIERS
	.align		4
.L_37:
        /*149c*/ 	.byte	0x03, 0x38
        /*149e*/ 	.short	0x001e


	//----- nvinfo : EIATTR_EXIT_INSTR_OFFSETS
	.align		4
        /*14a0*/ 	.byte	0x04, 0x1c
        /*14a2*/ 	.short	(.L_39 - .L_38)


	//   ....[0]....
.L_38:
        /*14a4*/ 	.word	0x00000ba0


	//   ....[1]....
        /*14a8*/ 	.word	0x00001430


	//   ....[2]....
        /*14ac*/ 	.word	0x00010c00


	//   ....[3]....
        /*14b0*/ 	.word	0x00011220


	//   ....[4]....
        /*14b4*/ 	.word	0x000128f0


	//----- nvinfo : EIATTR_MAX_THREADS
	.align		4
.L_39:
        /*14b8*/ 	.byte	0x04, 0x05
        /*14ba*/ 	.short	(.L_41 - .L_40)
.L_40:
        /*14bc*/ 	.word	0x00000180
        /*14c0*/ 	.word	0x00000001
        /*14c4*/ 	.word	0x00000001


	//----- nvinfo : EIATTR_CRS_STACK_SIZE
	.align		4
.L_41:
        /*14c8*/ 	.byte	0x04, 0x1e
        /*14ca*/ 	.short	(.L_43 - .L_42)
.L_42:
        /*14cc*/ 	.word	0x00000000


	//----- nvinfo : EIATTR_CBANK_PARAM_SIZE
	.align		4
.L_43:
        /*14d0*/ 	.byte	0x03, 0x19
        /*14d2*/ 	.short	0x0470


	//----- nvinfo : EIATTR_PARAM_CBANK
	.align		4
        /*14d4*/ 	.byte	0x04, 0x0a
        /*14d6*/ 	.short	(.L_45 - .L_44)
	.align		4
.L_44:
        /*14d8*/ 	.word	index@(.nv.constant0._ZN7cutlass13device_kernelINS_4gemm6kernel13GemmUniversalIN4cute5tupleIJiiiiEEENS1_10collective13CollectiveMmaINS1_34MainloopSm90TmaGmmaWarpSpecializedILi14ENS5_IJNS4_1CILi1EEENSA_ILi2EEESB_EEENS1_35KernelTmaWarpSpecializedCooperativeEEENS5_IJNSA_ILi256EEESG_NSA_ILi32EEEEEEaNS5_IJlSB_lEEEaSJ_NS4_8TiledMMAINS4_8MMA_AtomIJNS4_4SM904GMMA27MMA_64x256x32_S32S8S8_SS_TNEEEENS4_6LayoutINS5_IJSC_SB_SB_EEENS5_IJSB_NSA_ILi0EEESS_EEEEENS5_IJNS4_10UnderscoreESV_SV_EEEEENS4_23SM90_TMA_LOAD_MULTICASTENS4_14ComposedLayoutINS4_7SwizzleILi1ELi4ELi3EEENS4_18smem_ptr_flag_bitsILi8EEENSQ_INS5_IJNSA_ILi8EEESH_EEENS5_IJSH_SB_EEEEEEEvNS4_8identityENS4_13SM90_TMA_LOADES18_vS19_EENS_8epilogue10collective6detail29Sm90TmaWarpSpecializedAdapterINS1D_15DefaultEpilogueIaSJ_SJ_NS1C_6thread17LinearCombinationIaLi1EiiLNS1H_9ScaleType4KindE0ELNS_15FloatRoundStyleE2EaEENS1_15EpilogueDefaultEEEEEvvEEEEvNT_6ParamsE)
        /*14dc*/ 	.short	0x0210
        /*14de*/ 	.short	0x0470


	//----- nvinfo : EIATTR_SW_WAR
	.align		4
.L_45:
        /*14e0*/ 	.byte	0x04, 0x36
        /*14e2*/ 	.short	(.L_47 - .L_46)
.L_46:
        /*14e4*/ 	.word	0x00000008
.L_47:


//--------------------- .nv.callgraph             --------------------------
	.section	.nv.callgraph,"",@"SHT_CUDA_CALLGRAPH"
	.align	4
	.sectionentsize	8
	.align		4
        /*0000*/ 	.word	0x00000000
	.align		4
        /*0004*/ 	.word	0xffffffff
	.align		4
        /*0008*/ 	.word	index@(_ZN7cutlass13device_kernelINS_4gemm6kernel13GemmUniversalIN4cute5tupleIJiiiiEEENS1_10collective13CollectiveMmaINS1_34MainloopSm90TmaGmmaWarpSpecializedILi14ENS5_IJNS4_1CILi1EEENSA_ILi2EEESB_EEENS1_35KernelTmaWarpSpecializedCooperativeEEENS5_IJNSA_ILi256EEESG_NSA_ILi32EEEEEEaNS5_IJlSB_lEEEaSJ_NS4_8TiledMMAINS4_8MMA_AtomIJNS4_4SM904GMMA27MMA_64x256x32_S32S8S8_SS_TNEEEENS4_6LayoutINS5_IJSC_SB_SB_EEENS5_IJSB_NSA_ILi0EEESS_EEEEENS5_IJNS4_10UnderscoreESV_SV_EEEEENS4_23SM90_TMA_LOAD_MULTICASTENS4_14ComposedLayoutINS4_7SwizzleILi1ELi4ELi3EEENS4_18smem_ptr_flag_bitsILi8EEENSQ_INS5_IJNSA_ILi8EEESH_EEENS5_IJSH_SB_EEEEEEEvNS4_8identityENS4_13SM90_TMA_LOADES18_vS19_EENS_8epilogue10collective6detail29Sm90TmaWarpSpecializedAdapterINS1D_15DefaultEpilogueIaSJ_SJ_NS1C_6thread17LinearCombinationIaLi1EiiLNS1H_9ScaleType4KindE0ELNS_15FloatRoundStyleE2EaEENS1_15EpilogueDefaultEEEEEvvEEEEvNT_6ParamsE)
	.align		4
        /*000c*/ 	.word	index@(__assertfail)
	.align		4
        /*0010*/ 	.word	0x00000000
	.align		4
        /*0014*/ 	.word	0xfffffffe
	.align		4
        /*0018*/ 	.word	0x00000000
	.align		4
        /*001c*/ 	.word	0xfffffffd
	.align		4
        /*0020*/ 	.word	0x00000000
	.align		4
        /*0024*/ 	.word	0xfffffffc


//--------------------- .nv.constant4             --------------------------
	.section	.nv.constant4,"a",@progbits
	.align	8
	.align		8
.nv.constant4:
        /*0000*/ 	.dword	__assertfail
	.align		8
        /*0008*/ 	.dword	__unnamed_1
	.align		8
        /*0010*/ 	.dword	_ZN39_INTERNAL_0fa6662c_4_k_cu_c73303ca_61694cuda3std3__45__cpo5beginE
	.align		8
        /*0018*/ 	.dword	_ZN39_INTERNAL_0fa6662c_4_k_cu_c73303ca_61694cuda3std3__45__cpo3endE
	.align		8
        /*0020*/ 	.dword	_ZN39_INTERNAL_0fa6662c_4_k_cu_c73303ca_61694cuda3std3__45__cpo6cbeginE
	.align		8
        /*0028*/ 	.dword	_ZN39_INTERNAL_0fa6662c_4_k_cu_c73303ca_61694cuda3std3__45__cpo4cendE
	.align		8
        /*0030*/ 	.dword	_ZN39_INTERNAL_0fa6662c_4_k_cu_c73303ca_61694cuda3std3__441_GLOBAL__N__0fa6662c_4_k_cu_c73303ca_61696ignoreE
	.align		8
        /*0038*/ 	.dword	_ZN39_INTERNAL_0fa6662c_4_k_cu_c73303ca_61694cuda3std3__419piecewise_constructE
	.align		8
        /*0040*/ 	.dword	_ZN39_INTERNAL_0fa6662c_4_k_cu_c73303ca_61694cuda3std3__48in_placeE
	.align		8
        /*0048*/ 	.dword	_ZN39_INTERNAL_0fa6662c_4_k_cu_c73303ca_61694cuda3std6ranges3__45__cpo4swapE
	.align		8
        /*0050*/ 	.dword	_ZN39_INTERNAL_0fa6662c_4_k_cu_c73303ca_61694cuda3std6ranges3__45__cpo9iter_moveE
	.align		8
        /*0058*/ 	.dword	_ZN39_INTERNAL_0fa6662c_4_k_cu_c73303ca_61694cute7productE
	.align		8
        /*0060*/ 	.dword	_ZN39_INTERNAL_0fa6662c_4_k_cu_c73303ca_61694cute1_E
	.align		8
        /*0068*/ 	.dword	$str$22
	.align		8
        /*0070*/ 	.dword	$str$23


//--------------------- .text._ZN7cutlass13device_kernelINS_4gemm6kernel13GemmUniversalIN4cute5tupleIJiiiiEEENS1_10collective13CollectiveMmaINS1_34MainloopSm90TmaGmmaWarpSpecializedILi14ENS5_IJNS4_1CILi1EEENSA_ILi2EEESB_EEENS1_35KernelTmaWarpSpecializedCooperativeEEENS5_IJNSA_ILi256EEESG_NSA_ILi32EEEEEEaNS5_IJlSB_lEEEaSJ_NS4_8TiledMMAINS4_8MMA_AtomIJNS4_4SM904GMMA27MMA_64x256x32_S32S8S8_SS_TNEEEENS4_6LayoutINS5_IJSC_SB_SB_EEENS5_IJSB_NSA_ILi0EEESS_EEEEENS5_IJNS4_10UnderscoreESV_SV_EEEEENS4_23SM90_TMA_LOAD_MULTICASTENS4_14ComposedLayoutINS4_7SwizzleILi1ELi4ELi3EEENS4_18smem_ptr_flag_bitsILi8EEENSQ_INS5_IJNSA_ILi8EEESH_EEENS5_IJSH_SB_EEEEEEEvNS4_8identityENS4_13SM90_TMA_LOADES18_vS19_EENS_8epilogue10collective6detail29Sm90TmaWarpSpecializedAdapterINS1D_15DefaultEpilogueIaSJ_SJ_NS1C_6thread17LinearCombinationIaLi1EiiLNS1H_9ScaleType4KindE0ELNS_15FloatRoundStyleE2EaEENS1_15EpilogueDefaultEEEEEvvEEEEvNT_6ParamsE --------------------------
	.section	.text._ZN7cutlass13device_kernelINS_4gemm6kernel13GemmUniversalIN4cute5tupleIJiiiiEEENS1_10collective13CollectiveMmaINS1_34MainloopSm90TmaGmmaWarpSpecializedILi14ENS5_IJNS4_1CILi1EEENSA_ILi2EEESB_EEENS1_35KernelTmaWarpSpecializedCooperativeEEENS5_IJNSA_ILi256EEESG_NSA_ILi32EEEEEEaNS5_IJlSB_lEEEaSJ_NS4_8TiledMMAINS4_8MMA_AtomIJNS4_4SM904GMMA27MMA_64x256x32_S32S8S8_SS_TNEEEENS4_6LayoutINS5_IJSC_SB_SB_EEENS5_IJSB_NSA_ILi0EEESS_EEEEENS5_IJNS4_10UnderscoreESV_SV_EEEEENS4_23SM90_TMA_LOAD_MULTICASTENS4_14ComposedLayoutINS4_7SwizzleILi1ELi4ELi3EEENS4_18smem_ptr_flag_bitsILi8EEENSQ_INS5_IJNSA_ILi8EEESH_EEENS5_IJSH_SB_EEEEEEEvNS4_8identityENS4_13SM90_TMA_LOADES18_vS19_EENS_8epilogue10collective6detail29Sm90TmaWarpSpecializedAdapterINS1D_15DefaultEpilogueIaSJ_SJ_NS1C_6thread17LinearCombinationIaLi1EiiLNS1H_9ScaleType4KindE0ELNS_15FloatRoundStyleE2EaEENS1_15EpilogueDefaultEEEEEvvEEEEvNT_6ParamsE,"ax",@progbits
	.align	128
.text._ZN7cutlass13device_kernelINS_4gemm6kernel13GemmUniversalIN4cute5tupleIJiiiiEEENS1_10collective13CollectiveMmaINS1_34MainloopSm90TmaGmmaWarpSpecializedILi14ENS5_IJNS4_1CILi1EEENSA_ILi2EEESB_EEENS1_35KernelTmaWarpSpecializedCooperativeEEENS5_IJNSA_ILi256EEESG_NSA_ILi32EEEEEEaNS5_IJlSB_lEEEaSJ_NS4_8TiledMMAINS4_8MMA_AtomIJNS4_4SM904GMMA27MMA_64x256x32_S32S8S8_SS_TNEEEENS4_6LayoutINS5_IJSC_SB_SB_EEENS5_IJSB_NSA_ILi0EEESS_EEEEENS5_IJNS4_10UnderscoreESV_SV_EEEEENS4_23SM90_TMA_LOAD_MULTICASTENS4_14ComposedLayoutINS4_7SwizzleILi1ELi4ELi3EEENS4_18smem_ptr_flag_bitsILi8EEENSQ_INS5_IJNSA_ILi8EEESH_EEENS5_IJSH_SB_EEEEEEEvNS4_8identityENS4_13SM90_TMA_LOADES18_vS19_EENS_8epilogue10collective6detail29Sm90TmaWarpSpecializedAdapterINS1D_15DefaultEpilogueIaSJ_SJ_NS1C_6thread17LinearCombinationIaLi1EiiLNS1H_9ScaleType4KindE0ELNS_15FloatRoundStyleE2EaEENS1_15EpilogueDefaultEEEEEvvEEEEvNT_6ParamsE:
        .type           _ZN7cutlass13device_kernelINS_4gemm6kernel13GemmUniversalIN4cute5tupleIJiiiiEEENS1_10collective13CollectiveMmaINS1_34MainloopSm90TmaGmmaWarpSpecializedILi14ENS5_IJNS4_1CILi1EEENSA_ILi2EEESB_EEENS1_35KernelTmaWarpSpecializedCooperativeEEENS5_IJNSA_ILi256EEESG_NSA_ILi32EEEEEEaNS5_IJlSB_lEEEaSJ_NS4_8TiledMMAINS4_8MMA_AtomIJNS4_4SM904GMMA27MMA_64x256x32_S32S8S8_SS_TNEEEENS4_6LayoutINS5_IJSC_SB_SB_EEENS5_IJSB_NSA_ILi0EEESS_EEEEENS5_IJNS4_10UnderscoreESV_SV_EEEEENS4_23SM90_TMA_LOAD_MULTICASTENS4_14ComposedLayoutINS4_7SwizzleILi1ELi4ELi3EEENS4_18smem_ptr_flag_bitsILi8EEENSQ_INS5_IJNSA_ILi8EEESH_EEENS5_IJSH_SB_EEEEEEEvNS4_8identityENS4_13SM90_TMA_LOADES18_vS19_EENS_8epilogue10collective6detail29Sm90TmaWarpSpecializedAdapterINS1D_15DefaultEpilogueIaSJ_SJ_NS1C_6thread17LinearCombinationIaLi1EiiLNS1H_9ScaleType4KindE0ELNS_15FloatRoundStyleE2EaEENS1_15EpilogueDefaultEEEEEvvEEEEvNT_6ParamsE,@function
        .size           _ZN7cutlass13device_kernelINS_4gemm6kernel13GemmUniversalIN4cute5tupleIJiiiiEEENS1_10collective13CollectiveMmaINS1_34MainloopSm90TmaGmmaWarpSpecializedILi14ENS5_IJNS4_1CILi1EEENSA_ILi2EEESB_EEENS1_35KernelTmaWarpSpecializedCooperativeEEENS5_IJNSA_ILi256EEESG_NSA_ILi32EEEEEEaNS5_IJlSB_lEEEaSJ_NS4_8TiledMMAINS4_8MMA_AtomIJNS4_4SM904GMMA27MMA_64x256x32_S32S8S8_SS_TNEEEENS4_6LayoutINS5_IJSC_SB_SB_EEENS5_IJSB_NSA_ILi0EEESS_EEEEENS5_IJNS4_10UnderscoreESV_SV_EEEEENS4_23SM90_TMA_LOAD_MULTICASTENS4_14ComposedLayoutINS4_7SwizzleILi1ELi4ELi3EEENS4_18smem_ptr_flag_bitsILi8EEENSQ_INS5_IJNSA_ILi8EEESH_EEENS5_IJSH_SB_EEEEEEEvNS4_8identityENS4_13SM90_TMA_LOADES18_vS19_EENS_8epilogue10collective6detail29Sm90TmaWarpSpecializedAdapterINS1D_15DefaultEpilogueIaSJ_SJ_NS1C_6thread17LinearCombinationIaLi1EiiLNS1H_9ScaleType4KindE0ELNS_15FloatRoundStyleE2EaEENS1_15EpilogueDefaultEEEEEvvEEEEvNT_6ParamsE,(.L_x_608 - _ZN7cutlass13device_kernelINS_4gemm6kernel13GemmUniversalIN4cute5tupleIJiiiiEEENS1_10collective13CollectiveMmaINS1_34MainloopSm90TmaGmmaWarpSpecializedILi14ENS5_IJNS4_1CILi1EEENSA_ILi2EEESB_EEENS1_35KernelTmaWarpSpecializedCooperativeEEENS5_IJNSA_ILi256EEESG_NSA_ILi32EEEEEEaNS5_IJlSB_lEEEaSJ_NS4_8TiledMMAINS4_8MMA_AtomIJNS4_4SM904GMMA27MMA_64x256x32_S32S8S8_SS_TNEEEENS4_6LayoutINS5_IJSC_SB_SB_EEENS5_IJSB_NSA_ILi0EEESS_EEEEENS5_IJNS4_10UnderscoreESV_SV_EEEEENS4_23SM90_TMA_LOAD_MULTICASTENS4_14ComposedLayoutINS4_7SwizzleILi1ELi4ELi3EEENS4_18smem_ptr_flag_bitsILi8EEENSQ_INS5_IJNSA_ILi8EEESH_EEENS5_IJSH_SB_EEEEEEEvNS4_8identityENS4_13SM90_TMA_LOADES18_vS19_EENS_8epilogue10collective6detail29Sm90TmaWarpSpecializedAdapterINS1D_15DefaultEpilogueIaSJ_SJ_NS1C_6thread17LinearCombinationIaLi1EiiLNS1H_9ScaleType4KindE0ELNS_15FloatRoundStyleE2EaEENS1_15EpilogueDefaultEEEEEvvEEEEvNT_6ParamsE)
        .other          _ZN7cutlass13device_kernelINS_4gemm6kernel13GemmUniversalIN4cute5tupleIJiiiiEEENS1_10collective13CollectiveMmaINS1_34MainloopSm90TmaGmmaWarpSpecializedILi14ENS5_IJNS4_1CILi1EEENSA_ILi2EEESB_EEENS1_35KernelTmaWarpSpecializedCooperativeEEENS5_IJNSA_ILi256EEESG_NSA_ILi32EEEEEEaNS5_IJlSB_lEEEaSJ_NS4_8TiledMMAINS4_8MMA_AtomIJNS4_4SM904GMMA27MMA_64x256x32_S32S8S8_SS_TNEEEENS4_6LayoutINS5_IJSC_SB_SB_EEENS5_IJSB_NSA_ILi0EEESS_EEEEENS5_IJNS4_10UnderscoreESV_SV_EEEEENS4_23SM90_TMA_LOAD_MULTICASTENS4_14ComposedLayoutINS4_7SwizzleILi1ELi4ELi3EEENS4_18smem_ptr_flag_bitsILi8EEENSQ_INS5_IJNSA_ILi8EEESH_EEENS5_IJSH_SB_EEEEEEEvNS4_8identityENS4_13SM90_TMA_LOADES18_vS19_EENS_8epilogue10collective6detail29Sm90TmaWarpSpecializedAdapterINS1D_15DefaultEpilogueIaSJ_SJ_NS1C_6thread17LinearCombinationIaLi1EiiLNS1H_9ScaleType4KindE0ELNS_15FloatRoundStyleE2EaEENS1_15EpilogueDefaultEEEEEvvEEEEvNT_6ParamsE,@"STO_CUDA_ENTRY STV_DEFAULT"
_ZN7cutlass13device_kernelINS_4gemm6kernel13GemmUniversalIN4cute5tupleIJiiiiEEENS1_10collective13CollectiveMmaINS1_34MainloopSm90TmaGmmaWarpSpecializedILi14ENS5_IJNS4_1CILi1EEENSA_ILi2EEESB_EEENS1_35KernelTmaWarpSpecializedCooperativeEEENS5_IJNSA_ILi256EEESG_NSA_ILi32EEEEEEaNS5_IJlSB_lEEEaSJ_NS4_8TiledMMAINS4_8MMA_AtomIJNS4_4SM904GMMA27MMA_64x256x32_S32S8S8_SS_TNEEEENS4_6LayoutINS5_IJSC_SB_SB_EEENS5_IJSB_NSA_ILi0EEESS_EEEEENS5_IJNS4_10UnderscoreESV_SV_EEEEENS4_23SM90_TMA_LOAD_MULTICASTENS4_14ComposedLayoutINS4_7SwizzleILi1ELi4ELi3EEENS4_18smem_ptr_flag_bitsILi8EEENSQ_INS5_IJNSA_ILi8EEESH_EEENS5_IJSH_SB_EEEEEEEvNS4_8identityENS4_13SM90_TMA_LOADES18_vS19_EENS_8epilogue10collective6detail29Sm90TmaWarpSpecializedAdapterINS1D_15DefaultEpilogueIaSJ_SJ_NS1C_6thread17LinearCombinationIaLi1EiiLNS1H_9ScaleType4KindE0ELNS_15FloatRoundStyleE2EaEENS1_15EpilogueDefaultEEEEEvvEEEEvNT_6ParamsE:
[----:B------:R-:W0:Y:S02]  /*0000*/  LDC R1, c[0x0][0x28] ;  /* 0x00000a00ff017b82 */ /* 0x000e240000000800 */
[----:B0-----:R-:W-:Y:S01]  /*0010*/  VIADD R1, R1, 0xfffffd40 ;  /* 0xfffffd4001017836 */ /* 0x001fe20000000000 */
[----:B------:R-:W0:Y:S01]  /*0020*/  S2R R5, SR_TID.X ;  /* 0x0000000000057919 */ /* 0x000e220000002100 */
[----:B------:R-:W-:Y:S01]  /*0030*/  ELECT P0, URZ, PT ;  /* 0x00000000003f782f */ /* 0x000fe20003800000 */
[----:B------:R-:W-:Y:S01]  /*0040*/  BSSY B0, `(.L_x_0) ;  /* 0x0000015000007945 */ /* 0x000fe20003800000 */
[--C-:B0-----:R-:W-:Y:S02]  /*0050*/  SHF.R.U32.HI R0, RZ, 0x5, R5.reuse ;  /* 0x00000005ff007819 */ /* 0x101fe40000011605 */
[----:B------:R-:W-:-:S03]  /*0060*/  SHF.R.U32.HI R2, RZ, 0x7, R5 ;  /* 0x00000007ff027819 */ /* 0x000fc60000011605 */
[----:B------:R-:W0:Y:S04]  /*0070*/  SHFL.IDX PT, R3, R0, RZ, 0x1f ;  /* 0x00001fff00037589 */ /* 0x000e2800000e0000 */
[----:B------:R-:W1:Y:S01]  /*0080*/  SHFL.IDX PT, R2, R2, RZ, 0x1f ;  /* 0x00001fff02027589 */ /* 0x000e6200000e0000 */
[----:B0-----:R-:W-:Y:S02]  /*0090*/  R2UR UR9, R3 ;  /* 0x00000000030972ca */ /* 0x001fe400000e0000 */
[----:B-1----:R-:W-:-:S11]  /*00a0*/  R2UR UR5, R2 ;  /* 0x00000000020572ca */ /* 0x002fd600000e0000 */
[----:B------:R-:W-:Y:S02]  /*00b0*/  USHF.R.S32.HI UR4, URZ, 0x1f, UR9 ;  /* 0x0000001f3f047899 */ /* 0x000fe40008011409 */
[----:B------:R-:W-:Y:S02]  /*00c0*/  ISETP.NE.OR P0, PT, RZ, UR9, !P0 ;  /* 0x00000009ff007c0c */ /* 0x000fe4000c705670 */
[----:B------:R-:W-:-:S04]  /*00d0*/  ULEA.HI UR4, UR4, UR9, URZ, 0x2 ;  /* 0x0000000904047291 */ /* 0x000fc8000f8f103f */
[----:B------:R-:W-:-:S04]  /*00e0*/  ULOP3.LUT UR4, UR4, 0xfffffffc, URZ, 0xc0, !UPT ;  /* 0xfffffffc04047892 */ /* 0x000fc8000f8ec03f */
[----:B------:R-:W-:-:S03]  /*00f0*/  UIADD3 UR9, UR9, -UR4, URZ ;  /* 0x8000000409097290 */ /* 0x000fc6000fffe03f */
[----:B------:R-:W-:Y:S09]  /*0100*/  @P0 BRA `(.L_x_1) ;  /* 0x0000000000200947 */ /* 0x000ff20003800000 */
[----:B------:R-:W-:Y:S02]  /*0110*/  ULDC.64 UR6, c[0x0][0x198] ;  /* 0x0000660000067ab9 */ /* 0x000fe40000000a00 */
[----:B------:R-:W-:Y:S02]  /*0120*/  UIADD3 UR10, UP0, UR6, 0xf0, URZ ;  /* 0x000000f0060a7890 */ /* 0x000fe4000ff1e03f */
[----:B------:R-:W-:Y:S02]  /*0130*/  UIADD3 UR6, UP1, UR6, 0x1f0, URZ ;  /* 0x000001f006067890 */ /* 0x000fe4000ff3e03f */
[----:B------:R-:W-:Y:S02]  /*0140*/  UIADD3.X UR11, URZ, UR7, URZ, UP0, !UPT ;  /* 0x000000073f0b7290 */ /* 0x000fe400087fe43f */
[----:B------:R-:W-:-:S07]  /*0150*/  UIADD3.X UR7, URZ, UR7, URZ, UP1, !UPT ;  /* 0x000000073f077290 */ /* 0x000fce0008ffe43f */
[----:B------:R0:W-:Y:S02]  /*0160*/  UTMACCTL.PF [UR10] ;  /* 0x000000000a0079b9 */ /* 0x0001e40008040000 */
[----:B------:R0:W-:Y:S02]  /*0170*/  UTMACCTL.PF [UR6] ;  /* 0x00000000060079b9 */ /* 0x0001e40008040000 */
[----:B0-----:R-:W-:Y:S01]  /*0180*/  NOP ;  /* 0x0000000000007918 */ /* 0x001fe20000000000 */
.L_x_1:
[----:B------:R-:W-:Y:S05]  /*0190*/  BSYNC B0 ;  /* 0x0000000000007941 */ /* 0x000fea0003800000 */
.L_x_0:
[----:B------:R-:W0:Y:S01]  /*01a0*/  SHFL.IDX PT, R2, R0, RZ, 0x1f ;  /* 0x00001fff00027589 */ /* 0x000e2200000e0000 */
[----:B------:R-:W-:Y:S01]  /*01b0*/  UISETP.NE.AND UP0, UPT, UR9, 0x3, UPT ;  /* 0x000000030900788c */ /* 0x000fe2000bf05270 */
[----:B------:R-:W-:Y:S01]  /*01c0*/  ISETP.NE.AND P2, PT, RZ, UR5, PT ;  /* 0x00000005ff007c0c */ /* 0x000fe2000bf45270 */
[----:B------:R-:W-:Y:S02]  /*01d0*/  UIADD3 UR16, UR5, -0x1, URZ ;  /* 0xffffffff05107890 */ /* 0x000fe4000fffe03f */
[----:B------:R-:W-:Y:S02]  /*01e0*/  UISETP.EQ.OR UP0, UPT, UR9, URZ, !UP0 ;  /* 0x0000003f0900728c */ /* 0x000fe4000c702670 */
[----:B------:R-:W-:Y:S02]  /*01f0*/  UISETP.GE.U32.AND UP1, UPT, UR16, 0x2, UPT ;  /* 0x000000021000788c */ /* 0x000fe4000bf26070 */
[----:B------:R-:W-:-:S04]  /*0200*/  UISETP.EQ.AND UP0, UPT, UR5, URZ, UP0 ;  /* 0x0000003f0500728c */ /* 0x000fc80008702270 */
[----:B------:R-:W-:-:S04]  /*0210*/  USEL UR40, URZ, 0x1, !UP0 ;  /* 0x000000013f287887 */ /* 0x000fc8000c000000 */
[----:B------:R-:W-:Y:S01]  /*0220*/  USEL UR40, UR40, 0x2, UP1 ;  /* 0x0000000228287887 */ /* 0x000fe20008800000 */
[----:B0-----:R-:W-:-:S13]  /*0230*/  ISETP.NE.AND P0, PT, R2, RZ, PT ;  /* 0x000000ff0200720c */ /* 0x001fda0003f05270 */
[----:B------:R-:W-:Y:S05]  /*0240*/  @P0 BRA `(.L_x_2) ;  /* 0x0000000000b40947 */ /* 0x000fea0003800000 */
[----:B------:R-:W-:Y:S01]  /*0250*/  ELECT P0, URZ, PT ;  /* 0x00000000003f782f */ /* 0x000fe20003800000 */
[----:B------:R-:W-:-:S12]  /*0260*/  BSSY B0, `(.L_x_2) ;  /* 0x000002b000007945 */ /* 0x000fd80003800000 */
[----:B------:R-:W-:Y:S05]  /*0270*/  @!P0 BRA `(.L_x_3) ;  /* 0x0000000000a48947 */ /* 0x000fea0003800000 */
[----:B------:R-:W0:Y:S01]  /*0280*/  S2UR UR8, SR_CgaCtaId ;  /* 0x00000000000879c3 */ /* 0x000e220000008800 */
[----:B------:R-:W-:Y:S01]  /*0290*/  UMOV UR4, 0x400 ;  /* 0x0000040000047882 */ /* 0x000fe20000000000 */
[----:B------:R-:W-:Y:S01]  /*02a0*/  UMOV UR5, 0x1 ;  /* 0x0000000100057882 */ /* 0x000fe20000000000 */
[----:B------:R-:W-:Y:S02]  /*02b0*/  UMOV UR6, 0x4 ;  /* 0x0000000400067882 */ /* 0x000fe40000000000 */
[----:B------:R-:W-:-:S04]  /*02c0*/  UIADD3 UR6, -UR6, 0x100000, URZ ;  /* 0x0010000006067890 */ /* 0x000fc8000fffe13f */
[----:B------:R-:W-:Y:S02]  /*02d0*/  USHF.L.U32 UR7, UR6, 0xb, URZ ;  /* 0x0000000b06077899 */ /* 0x000fe4000800063f */
[----:B------:R-:W-:Y:S02]  /*02e0*/  USHF.L.U32 UR6, UR6, 0x1, URZ ;  /* 0x0000000106067899 */ /* 0x000fe4000800063f */
[----:B0-----:R-:W-:Y:S02]  /*02f0*/  ULEA UR8, UR8, UR4, 0x18 ;  /* 0x0000000408087291 */ /* 0x001fe4000f8ec03f */
[----:B------:R-:W-:-:S04]  /*0300*/  UIADD3 UR4, -UR5, 0x100000, URZ ;  /* 0x0010000005047890 */ /* 0x000fc8000fffe13f */
[----:B------:R-:W-:Y:S02]  /*0310*/  USHF.L.U32 UR5, UR4, 0xb, URZ ;  /* 0x0000000b04057899 */ /* 0x000fe4000800063f */
[----:B------:R-:W-:Y:S01]  /*0320*/  USHF.L.U32 UR4, UR4, 0x1, URZ ;  /* 0x0000000104047899 */ /* 0x000fe2000800063f */
[----:B------:R-:W0:Y:S11]  /*0330*/  FENCE.VIEW.ASYNC.S ;  /* 0x00000000000073c6 */ /* 0x000e360000000000 */
[----:B0-----:R0:W1:Y:S01]  /*0340*/  SYNCS.EXCH.64 URZ, [UR8], UR4 ;  /* 0x00000004083f75b2 */ /* 0x0010620008000100 */
[----:B------:R0:W2:Y:S01]  /*0350*/  SYNCS.EXCH.64 URZ, [UR8+0x70], UR6 ;  /* 0x00007006083f75b2 */ /* 0x0000a20008000100 */
[----:B------:R0:W3:Y:S01]  /*0360*/  SYNCS.EXCH.64 URZ, [UR8+0x8], UR4 ;  /* 0x00000804083f75b2 */ /* 0x0000e20008000100 */
[----:B------:R0:W4:Y:S01]  /*0370*/  SYNCS.EXCH.64 URZ, [UR8+0x78], UR6 ;  /* 0x00007806083f75b2 */ /* 0x0001220008000100 */
[----:B------:R0:W0:Y:S01]  /*0380*/  SYNCS.EXCH.64 URZ, [UR8+0x10], UR4 ;  /* 0x00001004083f75b2 */ /* 0x0000220008000100 */
        /* <DEDUP_REMOVED lines=23> */
[----:B-1234-:R-:W-:Y:S01]  /*0500*/  NOP ;  /* 0x0000000000007918 */ /* 0x01efe20000000000 */
.L_x_3:
[----:B0-----:R-:W-:Y:S05]  /*0510*/  BSYNC B0 ;  /* 0x0000000000007941 */ /* 0x001fea0003800000 */
.L_x_2:
[----:B------:R-:W0:Y:S01]  /*0520*/  S2UR UR10, SR_CTAID.Y ;  /* 0x00000000000a79c3 */ /* 0x000e220000002600 */
[----:B------:R-:W1:Y:S01]  /*0530*/  SHFL.IDX PT, R0, R0, RZ, 0x1f ;  /* 0x00001fff00007589 */ /* 0x000e6200000e0000 */
[----:B------:R-:W-:Y:S02]  /*0540*/  SHF.R.S32.HI R3, RZ, 0x1f, R5 ;  /* 0x0000001fff037819 */ /* 0x000fe40000011405 */
[----:B------:R-:W-:Y:S02]  /*0550*/  ELECT P0, URZ, PT ;  /* 0x00000000003f782f */ /* 0x000fe40003800000 */
[----:B------:R-:W-:Y:S01]  /*0560*/  SHF.R.S32.HI R7, RZ, 0x1f, R2 ;  /* 0x0000001fff077819 */ /* 0x000fe20000011402 */
[----:B------:R-:W-:Y:S01]  /*0570*/  ULDC UR4, c[0x0][0x154] ;  /* 0x0000550000047ab9 */ /* 0x000fe20000000800 */
[----:B------:R-:W-:Y:S01]  /*0580*/  LEA.HI R3, R3, R5, RZ, 0x7 ;  /* 0x0000000503037211 */ /* 0x000fe200078f38ff */
[----:B------:R-:W-:Y:S01]  /*0590*/  ULDC UR11, c[0x0][0x148] ;  /* 0x00005200000b7ab9 */ /* 0x000fe20000000800 */
[----:B------:R-:W2:Y:S01]  /*05a0*/  S2UR UR13, SR_CTAID.X ;  /* 0x00000000000d79c3 */ /* 0x000ea20000002500 */
[----:B------:R-:W-:Y:S01]  /*05b0*/  LEA.HI R7, R7, R2, RZ, 0x2 ;  /* 0x0000000207077211 */ /* 0x000fe200078f10ff */
[----:B------:R-:W-:Y:S01]  /*05c0*/  NOP ;  /* 0x0000000000007918 */ /* 0x000fe20000000000 */
[----:B------:R-:W-:Y:S01]  /*05d0*/  LOP3.LUT R3, R3, 0xffffff80, RZ, 0xc0, !PT ;  /* 0xffffff8003037812 */ /* 0x000fe200078ec0ff */
[----:B------:R-:W-:Y:S01]  /*05e0*/  NOP ;  /* 0x0000000000007918 */ /* 0x000fe20000000000 */
[----:B------:R-:W-:-:S03]  /*05f0*/  LOP3.LUT R7, R7, 0x3ffffffc, RZ, 0xc0, !PT ;  /* 0x3ffffffc07077812 */ /* 0x000fc600078ec0ff */
[----:B------:R-:W-:Y:S02]  /*0600*/  IMAD.IADD R3, R5, 0x1, -R3 ;  /* 0x0000000105037824 */ /* 0x000fe400078e0a03 */
[----:B------:R-:W-:Y:S01]  /*0610*/  IMAD.IADD R2, R2, 0x1, -R7 ;  /* 0x0000000102027824 */ /* 0x000fe200078e0a07 */
[----:B0-----:R-:W-:Y:S02]  /*0620*/  I2FP.F32.U32 R4, UR10 ;  /* 0x0000000a00047c45 */ /* 0x001fe40008201000 */
[----:B-1----:R-:W-:Y:S02]  /*0630*/  ISETP.NE.OR P0, PT, R0, RZ, !P0 ;  /* 0x000000ff0000720c */ /* 0x002fe40004705670 */
[----:B------:R-:W-:Y:S01]  /*0640*/  SHF.R.S32.HI R0, RZ, 0x1f, R3 ;  /* 0x0000001fff007819 */ /* 0x000fe20000011403 */
[----:B------:R-:W-:Y:S01]  /*0650*/  FMUL R8, R4, UR4 ;  /* 0x0000000404087c20 */ /* 0x000fe20008400000 */
[----:B------:R-:W-:Y:S01]  /*0660*/  ULDC UR4, c[0x0][0x150] ;  /* 0x0000540000047ab9 */ /* 0x000fe20000000800 */
[----:B--2---:R-:W-:-:S02]  /*0670*/  I2FP.F32.U32 R4, UR13 ;  /* 0x0000000d00047c45 */ /* 0x004fc40008201000 */
[----:B------:R-:W-:Y:S02]  /*0680*/  LEA.HI R0, R0, R3, RZ, 0x3 ;  /* 0x0000000300007211 */ /* 0x000fe400078f18ff */
[----:B------:R-:W0:Y:S01]  /*0690*/  F2I.U32.TRUNC.NTZ R8, R8 ;  /* 0x0000000800087305 */ /* 0x000e22000020f000 */
[----:B------:R-:W-:Y:S01]  /*06a0*/  FMUL R6, R4, UR4 ;  /* 0x0000000404067c20 */ /* 0x000fe20008400000 */
[--C-:B------:R-:W-:Y:S02]  /*06b0*/  SHF.R.S32.HI R4, RZ, 0x3, R0.reuse ;  /* 0x00000003ff047819 */ /* 0x100fe40000011400 */
[----:B------:R-:W-:Y:S01]  /*06c0*/  VOTEU.ALL UP0, P0 ;  /* 0x00000000003f7886 */ /* 0x000fe20000000000 */
[----:B------:R-:W-:Y:S01]  /*06d0*/  SHF.R.S32.HI R5, RZ, 0x1f, R0 ;  /* 0x0000001fff057819 */ /* 0x000fe20000011400 */
[----:B------:R-:W-:Y:S01]  /*06e0*/  UMOV UR4, 0x20 ;  /* 0x0000002000047882 */ /* 0x000fe20000000000 */
[----:B------:R-:W1:Y:S01]  /*06f0*/  LDC R0, c[0x0][0x140] ;  /* 0x00005000ff007b82 */ /* 0x000e620000000800 */
[----:B------:R-:W2:Y:S01]  /*0700*/  F2I.U32.TRUNC.NTZ R6, R6 ;  /* 0x0000000600067305 */ /* 0x000ea2000020f000 */
[----:B------:R-:W-:Y:S01]  /*0710*/  LEA.HI R5, R5, R4, RZ, 0x2 ;  /* 0x0000000405057211 */ /* 0x000fe200078f10ff */
[----:B------:R-:W-:Y:S01]  /*0720*/  @!UP0 UMOV UR7, 0x400 ;  /* 0x0000040000078882 */ /* 0x000fe20000000000 */
[----:B------:R-:W-:-:S04]  /*0730*/  @!UP0 UIADD3 UR4, -UR4, 0x100000, URZ ;  /* 0x0010000004048890 */ /* 0x000fc8000fffe13f */
[----:B------:R-:W-:Y:S02]  /*0740*/  @!UP0 USHF.L.U32 UR5, UR4, 0xb, URZ ;  /* 0x0000000b04058899 */ /* 0x000fe4000800063f */
[----:B------:R-:W-:Y:S01]  /*0750*/  @!UP0 USHF.L.U32 UR4, UR4, 0x1, URZ ;  /* 0x0000000104048899 */ /* 0x000fe2000800063f */
[----:B------:R-:W-:Y:S01]  /*0760*/  LOP3.LUT R5, R5, 0xfffffffc, RZ, 0xc0, !PT ;  /* 0xfffffffc05057812 */ /* 0x000fe200078ec0ff */
[----:B------:R-:W-:Y:S01]  /*0770*/  VOTEU.ALL UP1, P0 ;  /* 0x00000000003f7886 */ /* 0x000fe20000020000 */
[----:B------:R-:W3:Y:S01]  /*0780*/  @!UP0 S2UR UR8, SR_CgaCtaId ;  /* 0x00000000000889c3 */ /* 0x000ee20000008800 */
[----:B0-----:R-:W-:Y:S02]  /*0790*/  R2UR UR12, R8 ;  /* 0x00000000080c72ca */ /* 0x001fe400000e0000 */
[----:B------:R-:W-:-:S04]  /*07a0*/  IMAD.IADD R5, R4, 0x1, -R5 ;  /* 0x0000000104057824 */ /* 0x000fc800078e0a05 */
[----:B------:R-:W-:Y:S01]  /*07b0*/  IMAD R2, R2, 0x4, R5 ;  /* 0x0000000402027824 */ /* 0x000fe200078e0205 */
[----:B--2---:R-:W-:-:S03]  /*07c0*/  R2UR UR6, R6 ;  /* 0x00000000060672ca */ /* 0x004fc600000e0000 */
[----:B------:R-:W-:-:S03]  /*07d0*/  IMAD.SHL.U32 R155, R2, 0x4, RZ ;  /* 0x00000004029b7824 */ /* 0x000fc600078e00ff */
[----:B------:R-:W-:Y:S02]  /*07e0*/  UIADD3 UR12, -UR12, URZ, URZ ;  /* 0x0000003f0c0c7290 */ /* 0x000fe4000fffe13f */
[----:B------:R-:W-:Y:S02]  /*07f0*/  LOP3.LUT R155, R2, 0xc, R155, 0x78, !PT ;  /* 0x0000000c029b7812 */ /* 0x000fe400078e789b */
[----:B------:R-:W-:Y:S01]  /*0800*/  UIMAD UR14, UR11, UR12, UR10 ;  /* 0x0000000c0b0e72a4 */ /* 0x000fe2000f8e020a */
[----:B-1----:R-:W-:Y:S02]  /*0810*/  ISETP.EQ.U32.AND P3, PT, R0, 0x1, PT ;  /* 0x000000010000780c */ /* 0x002fe40003f62070 */
[----:B------:R-:W-:Y:S02]  /*0820*/  UIADD3 UR6, -UR6, URZ, URZ ;  /* 0x0000003f06067290 */ /* 0x000fe4000fffe13f */
[----:B---3--:R-:W-:Y:S01]  /*0830*/  @!UP0 ULEA UR7, UR8, UR7, 0x18 ;  /* 0x0000000708078291 */ /* 0x008fe2000f8ec03f */
[----:B------:R-:W-:Y:S01]  /*0840*/  ISETP.NE.AND P1, PT, R155, UR14, PT ;  /* 0x0000000e9b007c0c */ /* 0x000fe2000bf25270 */
[----:B------:R-:W-:Y:S01]  /*0850*/  VOTEU.ALL UP0, P0 ;  /* 0x00000000003f7886 */ /* 0x000fe20000000000 */
[----:B------:R-:W-:Y:S01]  /*0860*/  ULDC UR8, c[0x0][0x144] ;  /* 0x0000510000087ab9 */ /* 0x000fe20000000800 */
[----:B------:R-:W-:Y:S01]  /*0870*/  LOP3.LUT P0, RZ, R3, 0x7, RZ, 0xc0, !PT ;  /* 0x0000000703ff7812 */ /* 0x000fe2000780c0ff */
[----:B------:R-:W-:-:S03]  /*0880*/  UIMAD UR8, UR8, UR6, UR13 ;  /* 0x00000006080872a4 */ /* 0x000fc6000f8e020d */
[----:B------:R-:W-:-:S03]  /*0890*/  ISETP.LT.U32.AND P0, PT, R155, 0x2, !P0 ;  /* 0x000000029b00780c */ /* 0x000fc60004701070 */
[----:B------:R-:W-:Y:S01]  /*08a0*/  ISETP.EQ.OR P1, PT, RZ, UR8, !P1 ;  /* 0x00000008ff007c0c */ /* 0x000fe2000cf22670 */
[----:B------:R-:W0:Y:S02]  /*08b0*/  FENCE.VIEW.ASYNC.S ;  /* 0x00000000000073c6 */ /* 0x000e240000000000 */
[----:B0-----:R0:W1:Y:S01]  /*08c0*/  @!UP0 SYNCS.EXCH.64 URZ, [UR7+0xf0], UR4 ;  /* 0x0000f004073f85b2 */ /* 0x0010620008000100 */
[----:B------:R-:W-:-:S04]  /*08d0*/  PLOP3.LUT P0, PT, P0, P1, PT, 0x80, 0x0 ;  /* 0x000000000000781c */ /* 0x000fc80000703070 */
[----:B------:R-:W-:Y:S01]  /*08e0*/  P2R R19, PR, RZ, 0x1 ;  /* 0x00000001ff137803 */ /* 0x000fe20000000000 */
[----:B------:R0:W2:Y:S01]  /*08f0*/  @!UP1 SYNCS.EXCH.64 URZ, [UR7+0xf8], UR4 ;  /* 0x0000f804073f95b2 */ /* 0x0000a20008000100 */
[----:B------:R-:W-:Y:S01]  /*0900*/  NOP ;  /* 0x0000000000007918 */ /* 0x000fe20000000000 */
[----:B------:R-:W-:Y:S06]  /*0910*/  @!P3 BRA `(.L_x_4) ;  /* 0x000000000008b947 */ /* 0x000fec0003800000 */
[----:B-12---:R-:W-:Y:S01]  /*0920*/  UCGABAR_ARV ;  /* 0x00000000000079c7 */ /* 0x006fe20008000000 */
[----:B------:R-:W-:Y:S05]  /*0930*/  BRA `(.L_x_5) ;  /* 0x0000000000047947 */ /* 0x000fea0003800000 */
.L_x_4:
[----:B-12---:R-:W-:Y:S01]  /*0940*/  NOP ;  /* 0x0000000000007918 */ /* 0x006fe20000000000 */
.L_x_5:
[----:B0-----:R-:W-:Y:S01]  /*0950*/  ULDC UR4, c[0x0][0x65c] ;  /* 0x0001970000047ab9 */ /* 0x001fe20000000800 */
[----:B------:R-:W-:Y:S01]  /*0960*/  UMOV UR5, URZ ;  /* 0x0000003f00057c82 */ /* 0x000fe20008000000 */
[----:B------:R-:W-:-:S03]  /*0970*/  UISETP.NE.AND UP0, UPT, UR4, 0x1, UPT ;  /* 0x000000010400788c */ /* 0x000fc6000bf05270 */
[----:B------:R-:W-:Y:S01]  /*0980*/  UMOV UR4, UR13 ;  /* 0x0000000d00047c82 */ /* 0x000fe20008000000 */
[----:B------:R-:W-:Y:S02]  /*0990*/  UP2UR UR46, UPR, URZ, 0x1 ;  /* 0x000000013f2e7883 */ /* 0x000fe40008000000 */
[----:B------:R-:W-:Y:S02]  /*09a0*/  PLOP3.LUT P0, PT, PT, PT, UP0, 0x80, 0x0 ;  /* 0x000000000000781c */ /* 0x000fe40003f0f008 */
[----:B------:R-:W-:Y:S02]  /*09b0*/  PLOP3.LUT P1, PT, PT, PT, UP0, 0x80, 0x0 ;  /* 0x000000000000781c */ /* 0x000fe40003f2f008 */
[----:B------:R-:W-:Y:S01]  /*09c0*/  PLOP3.LUT P5, PT, PT, PT, UP0, 0x80, 0x0 ;  /* 0x000000000000781c */ /* 0x000fe20003faf008 */
[----:B------:R-:W-:Y:S01]  /*09d0*/  @UP0 ULDC UR14, c[0x0][0x10] ;  /* 0x00000400000e0ab9 */ /* 0x000fe20000000800 */
[----:B------:R-:W-:Y:S01]  /*09e0*/  @UP0 UMOV UR6, UR10 ;  /* 0x0000000a00060c82 */ /* 0x000fe20008000000 */
[----:B------:R-:W-:Y:S01]  /*09f0*/  @UP0 UMOV UR7, URZ ;  /* 0x0000003f00070c82 */ /* 0x000fe20008000000 */
[----:B------:R-:W-:Y:S01]  /*0a00*/  PLOP3.LUT P4, PT, PT, PT, UP0, 0x80, 0x0 ;  /* 0x000000000000781c */ /* 0x000fe20003f8f008 */
[----:B------:R-:W-:-:S03]  /*0a10*/  @UP0 UIMAD.WIDE.U32 UR14, UR13, UR14, UR6 ;  /* 0x0000000e0d0e02a5 */ /* 0x000fc6000f8e0006 */
[----:B------:R-:W-:Y:S01]  /*0a20*/  @!UP0 ULDC UR7, c[0x0][0xc] ;  /* 0x0000030000078ab9 */ /* 0x000fe20000000800 */
[----:B------:R-:W-:Y:S01]  /*0a30*/  @UP0 UMOV UR6, URZ ;  /* 0x0000003f00060c82 */ /* 0x000fe20008000000 */
[----:B------:R-:W-:Y:S01]  /*0a40*/  @!UP0 UIMAD.WIDE.U32 UR4, UR10, UR7, UR4 ;  /* 0x000000070a0482a5 */ /* 0x000fe2000f8e0004 */
[----:B------:R-:W-:Y:S01]  /*0a50*/  IMAD.U32 R2, RZ, RZ, UR14 ;  /* 0x0000000eff027e24 */ /* 0x000fe2000f8e00ff */
[----:B------:R-:W-:Y:S02]  /*0a60*/  @UP0 UIADD3 UR6, UR15, UR6, URZ ;  /* 0x000000060f060290 */ /* 0x000fe4000fffe03f */
[----:B------:R-:W-:Y:S02]  /*0a70*/  IMAD.U32 R3, RZ, RZ, UR15 ;  /* 0x0000000fff037e24 */ /* 0x000fe4000f8e00ff */
[----:B------:R-:W-:Y:S02]  /*0a80*/  @P0 IMAD.MOV.U32 R7, RZ, RZ, R2 ;  /* 0x000000ffff070224 */ /* 0x000fe400078e0002 */
[----:B------:R-:W-:-:S02]  /*0a90*/  IMAD.U32 R5, RZ, RZ, UR5 ;  /* 0x00000005ff057e24 */ /* 0x000fc4000f8e00ff */
[----:B------:R-:W-:Y:S02]  /*0aa0*/  IMAD.U32 R2, RZ, RZ, UR4 ;  /* 0x00000004ff027e24 */ /* 0x000fe4000f8e00ff */
[----:B------:R-:W-:Y:S02]  /*0ab0*/  @P1 IMAD.U32 R6, RZ, RZ, UR6 ;  /* 0x00000006ff061e24 */ /* 0x000fe4000f8e00ff */
[----:B------:R-:W-:Y:S02]  /*0ac0*/  @!P5 IMAD.MOV.U32 R6, RZ, RZ, R5 ;  /* 0x000000ffff06d224 */ /* 0x000fe400078e0005 */
[----:B------:R-:W-:Y:S02]  /*0ad0*/  @!P4 IMAD.MOV.U32 R7, RZ, RZ, R2 ;  /* 0x000000ffff07c224 */ /* 0x000fe400078e0002 */
[----:B------:R-:W-:Y:S01]  /*0ae0*/  IMAD.U32 R3, RZ, RZ, UR5 ;  /* 0x00000005ff037e24 */ /* 0x000fe2000f8e00ff */
[----:B------:R0:W-:Y:S01]  /*0af0*/  STL [R1+0x200], R6 ;  /* 0x0002000601007387 */ /* 0x0001e20000100800 */
[----:B------:R-:W-:-:S03]  /*0b00*/  IMAD.U32 R4, RZ, RZ, UR4 ;  /* 0x00000004ff047e24 */ /* 0x000fc6000f8e00ff */
[----:B------:R0:W-:Y:S01]  /*0b10*/  STL [R1+0x204], R7 ;  /* 0x0002040701007387 */ /* 0x0001e20000100800 */
[----:B------:R-:W-:Y:S05]  /*0b20*/  @!P3 BRA `(.L_x_6) ;  /* 0x00000000000cb947 */ /* 0x000fea0003800000 */
[----:B------:R-:W-:Y:S01]  /*0b30*/  UCGABAR_WAIT ;  /* 0x0000000000007dc7 */ /* 0x000fe20008000000 */
[----:B------:R-:W-:Y:S01]  /*0b40*/  CCTL.IVALL ;  /* 0x00000000ff00798f */ /* 0x000fe20002000000 */
[----:B------:R-:W-:Y:S05]  /*0b50*/  BRA `(.L_x_7) ;  /* 0x0000000000047947 */ /* 0x000fea0003800000 */
.L_x_6:
[----:B------:R-:W-:Y:S06]  /*0b60*/  BAR.SYNC.DEFER_BLOCKING 0x0 ;  /* 0x0000000000007b1d */ /* 0x000fec0000010000 */
.L_x_7:
[----:B------:R-:W-:Y:S05]  /*0b70*/  @!P2 BRA `(.L_x_8) ;  /* 0x000001000024a947 */ /* 0x000fea0003800000 */
[----:B------:R-:W-:-:S06]  /*0b80*/  UISETP.GT.U32.AND UP0, UPT, UR16, 0x1, UPT ;  /* 0x000000011000788c */ /* 0x000fcc000bf04070 */
[----:B------:R-:W-:-:S13]  /*0b90*/  PLOP3.LUT P0, PT, PT, PT, UP0, 0x80, 0x0 ;  /* 0x000000000000781c */ /* 0x000fda0003f0f008 */
[----:B------:R-:W-:Y:S05]  /*0ba0*/  @P0 EXIT ;  /* 0x000000000000094d */ /* 0x000fea0003800000 */
[----:B------:R-:W-:Y:S01]  /*0bb0*/  ULDC.64 UR4, c[0x0][0x650] ;  /* 0x0001940000047ab9 */ /* 0x000fe20000000a00 */
[----:B------:R-:W-:Y:S01]  /*0bc0*/  UMOV UR42, 0xffffffff ;  /* 0xffffffff002a7882 */ /* 0x000fe20000000000 */
[----:B------:R-:W-:Y:S01]  /*0bd0*/  ISETP.GE.U32.AND P0, PT, R7, UR4, PT ;  /* 0x0000000407007c0c */ /* 0x000fe2000bf06070 */
[----:B------:R-:W-:Y:S01]  /*0be0*/  UMOV UR41, 0xffffffff ;  /* 0xffffffff00297882 */ /* 0x000fe20000000000 */
[----:B------:R-:W-:Y:S01]  /*0bf0*/  UMOV UR43, 0xffffffff ;  /* 0xffffffff002b7882 */ /* 0x000fe20000000000 */
[----:B------:R-:W-:Y:S02]  /*0c00*/  PRMT R0, RZ, 0x7610, R0 ;  /* 0x00007610ff007816 */ /* 0x000fe40000000000 */
[----:B------:R-:W-:-:S13]  /*0c10*/  ISETP.GE.U32.AND.EX P0, PT, R6, UR5, PT, P0 ;  /* 0x0000000506007c0c */ /* 0x000fda000bf06100 */
[----:B------:R-:W-:Y:S05]  /*0c20*/  @P0 BRA `(.L_x_9) ;  /* 0x0000000400480947 */ /* 0x000fea0003800000 */
[----:B------:R-:W-:Y:S01]  /*0c30*/  ULDC.64 UR16, c[0x0][0x628] ;  /* 0x00018a0000107ab9 */ /* 0x000fe20000000a00 */
[C---:B------:R-:W-:Y:S01]  /*0c40*/  R2UR UR19, R7.reuse ;  /* 0x00000000071372ca */ /* 0x040fe200000e0000 */
[----:B------:R-:W-:Y:S01]  /*0c50*/  ULDC UR18, c[0x0][0x630] ;  /* 0x00018c0000127ab9 */ /* 0x000fe20000000800 */
[----:B------:R-:W-:Y:S02]  /*0c60*/  ISETP.NE.U32.AND P0, PT, RZ, UR16, PT ;  /* 0x00000010ff007c0c */ /* 0x000fe4000bf05070 */
[----:B------:R-:W-:Y:S02]  /*0c70*/  R2UR UR4, R7 ;  /* 0x00000000070472ca */ /* 0x000fe400000e0000 */
[----:B------:R-:W-:Y:S02]  /*0c80*/  ISETP.NE.AND.EX P0, PT, RZ, UR17, PT, P0 ;  /* 0x00000011ff007c0c */ /* 0x000fe4000bf05300 */
[----:B------:R-:W-:-:S11]  /*0c90*/  R2UR UR5, R6 ;  /* 0x00000000060572ca */ /* 0x000fd600000e0000 */
[----:B------:R-:W-:Y:S05]  /*0ca0*/  @!P0 BRA `(.L_x_10) ;  /* 0x0000000000308947 */ /* 0x000fea0003800000 */
[----:B------:R-:W-:Y:S01]  /*0cb0*/  R2UR UR4, R7 ;  /* 0x00000000070472ca */ /* 0x000fe200000e0000 */
[----:B------:R-:W-:Y:S01]  /*0cc0*/  ULDC UR9, c[0x0][0x634] ;  /* 0x00018d0000097ab9 */ /* 0x000fe20000000800 */
[----:B------:R-:W-:-:S11]  /*0cd0*/  R2UR UR13, R6 ;  /* 0x00000000060d72ca */ /* 0x000fd600000e0000 */
[----:B------:R-:W-:-:S04]  /*0ce0*/  UIADD3 UR9, UP0, UR4, UR9, URZ ;  /* 0x0000000904097290 */ /* 0x000fc8000ff1e03f */
[----:B------:R-:W-:-:S04]  /*0cf0*/  UIADD3.X UR13, URZ, UR13, URZ, UP0, !UPT ;  /* 0x0000000d3f0d7290 */ /* 0x000fc800087fe43f */
[----:B------:R-:W-:-:S04]  /*0d00*/  UIMAD.WIDE.U32 UR4, UR13, UR16, URZ ;  /* 0x000000100d0472a5 */ /* 0x000fc8000f8e003f */
[----:B------:R-:W-:Y:S02]  /*0d10*/  UIMAD.WIDE.U32 UR6, UP0, UR9, UR17, UR4 ;  /* 0x00000011090672a5 */ /* 0x000fe4000f800004 */
[----:B------:R-:W-:Y:S02]  /*0d20*/  UIMAD.WIDE.U32 UR4, UR9, UR16, URZ ;  /* 0x00000010090472a5 */ /* 0x000fe4000f8e003f */
[----:B------:R-:W-:Y:S02]  /*0d30*/  UIADD3.X UR15, URZ, URZ, URZ, UP0, !UPT ;  /* 0x0000003f3f0f7290 */ /* 0x000fe400087fe43f */
[----:B------:R-:W-:Y:S01]  /*0d40*/  UIADD3 URZ, UP0, UR5, UR6, URZ ;  /* 0x00000006053f7290 */ /* 0x000fe2000ff1e03f */
[----:B------:R-:W-:-:S03]  /*0d50*/  UMOV UR14, UR7 ;  /* 0x00000007000e7c82 */ /* 0x000fc60008000000 */
[----:B------:R-:W-:-:S12]  /*0d60*/  UIMAD.WIDE.U32.X UR4, UR13, UR17, UR14, UP0 ;  /* 0x000000110d0472a5 */ /* 0x000fd800080e040e */
.L_x_10:
[----:B------:R-:W-:Y:S01]  /*0d70*/  USHF.R.U64 UR43, UR4, UR18, UR5 ;  /* 0x00000012042b7299 */ /* 0x000fe20008001205 */
[----:B------:R-:W-:Y:S01]  /*0d80*/  R2UR UR7, R6 ;  /* 0x00000000060772ca */ /* 0x000fe200000e0000 */
[----:B------:R-:W-:Y:S02]  /*0d90*/  USHF.R.U32.HI UR4, URZ, UR18, UR5 ;  /* 0x000000123f047299 */ /* 0x000fe40008011605 */
[----:B------:R-:W-:Y:S01]  /*0da0*/  UIADD3 UR5, UP0, URZ, -UR43, URZ ;  /* 0x8000002b3f057290 */ /* 0x000fe2000ff1e03f */
[----:B------:R-:W-:Y:S01]  /*0db0*/  ULDC.64 UR14, c[0x0][0x620] ;  /* 0x00018800000e7ab9 */ /* 0x000fe20000000a00 */
[----:B------:R-:W-:Y:S02]  /*0dc0*/  UMOV UR6, UR19 ;  /* 0x0000001300067c82 */ /* 0x000fe40008000000 */
[----:B------:R-:W-:Y:S01]  /*0dd0*/  UIADD3.X UR4, URZ, ~UR4, URZ, UP0, !UPT ;  /* 0x800000043f047290 */ /* 0x000fe200087fe43f */
[----:B------:R-:W-:Y:S01]  /*0de0*/  ULDC UR9, c[0x0][0x618] ;  /* 0x0001860000097ab9 */ /* 0x000fe20000000800 */
[----:B------:R-:W-:-:S02]  /*0df0*/  UIMAD UR12, UR11, UR12, UR10 ;  /* 0x0000000c0b0c72a4 */ /* 0x000fc4000f8e020a */
[----:B------:R-:W-:Y:S02]  /*0e00*/  UIMAD UR4, UR4, UR14, URZ ;  /* 0x0000000e040472a4 */ /* 0x000fe4000f8e023f */
[----:B------:R-:W-:Y:S02]  /*0e10*/  UIMAD.WIDE.U32 UR6, UR5, UR14, UR6 ;  /* 0x0000000e050672a5 */ /* 0x000fe4000f8e0006 */
[----:B------:R-:W-:Y:S01]  /*0e20*/  UIMAD UR4, UR5, UR15, UR4 ;  /* 0x0000000f050472a4 */ /* 0x000fe2000f8e0204 */
[----:B------:R-:W-:Y:S01]  /*0e30*/  ULDC UR10, c[0x0][0x608] ;  /* 0x00018200000a7ab9 */ /* 0x000fe20000000800 */
[----:B------:R-:W-:Y:S02]  /*0e40*/  ULDC UR18, c[0x0][0x658] ;  /* 0x0001960000127ab9 */ /* 0x000fe40000000800 */
[----:B------:R-:W-:Y:S01]  /*0e50*/  UIADD3 UR7, UR7, UR4, URZ ;  /* 0x0000000407077290 */ /* 0x000fe2000fffe03f */
[----:B------:R-:W-:Y:S02]  /*0e60*/  UMOV UR11, 0xffffffff ;  /* 0xffffffff000b7882 */ /* 0x000fe40000000000 */
[----:B------:R-:W-:Y:S01]  /*0e70*/  ULDC.64 UR4, c[0x0][0x640] ;  /* 0x0001900000047ab9 */ /* 0x000fe20000000a00 */
[----:B------:R-:W-:Y:S01]  /*0e80*/  USHF.R.U64 UR16, UR6, UR9, UR7 ;  /* 0x0000000906107299 */ /* 0x000fe20008001207 */
[----:B------:R-:W-:Y:S01]  /*0e90*/  ISETP.NE.U32.AND P0, PT, RZ, UR4, PT ;  /* 0x00000004ff007c0c */ /* 0x000fe2000bf05070 */
[----:B------:R-:W-:-:S02]  /*0ea0*/  USHF.R.U32.HI UR7, URZ, UR9, UR7 ;  /* 0x000000093f077299 */ /* 0x000fc40008011607 */
[----:B------:R-:W-:Y:S01]  /*0eb0*/  USHF.L.U32 UR6, UR11, UR18, URZ ;  /* 0x000000120b067299 */ /* 0x000fe2000800063f */
[----:B------:R-:W-:Y:S01]  /*0ec0*/  ISETP.NE.AND.EX P0, PT, RZ, UR5, PT, P0 ;  /* 0x00000005ff007c0c */ /* 0x000fe2000bf05300 */
[----:B------:R-:W-:Y:S02]  /*0ed0*/  USHF.R.U64 UR22, UR16, UR10, UR7 ;  /* 0x0000000a10167299 */ /* 0x000fe40008001207 */
[----:B------:R-:W-:Y:S02]  /*0ee0*/  USHF.R.U32.HI UR7, URZ, UR10, UR7 ;  /* 0x0000000a3f077299 */ /* 0x000fe40008011607 */
[----:B------:R-:W-:Y:S02]  /*0ef0*/  UISETP.NE.AND UP1, UPT, UR46, URZ, UPT ;  /* 0x0000003f2e00728c */ /* 0x000fe4000bf25270 */
[----:B------:R-:W-:Y:S01]  /*0f00*/  USHF.R.U64 UR23, UR22, UR18, UR7 ;  /* 0x0000001216177299 */ /* 0x000fe20008001207 */
[----:B------:R-:W-:Y:S01]  /*0f10*/  ULDC UR17, c[0x0][0x600] ;  /* 0x0001800000117ab9 */ /* 0x000fe20000000800 */
[----:B------:R-:W-:-:S02]  /*0f20*/  ULOP3.LUT UR13, URZ, UR6, URZ, 0x33, !UPT ;  /* 0x000000063f0d7292 */ /* 0x000fc4000f8e333f */
[----:B------:R-:W-:Y:S02]  /*0f30*/  UIADD3 UR15, UR17, -0x1, URZ ;  /* 0xffffffff110f7890 */ /* 0x000fe4000fffe03f */
[----:B------:R-:W-:Y:S02]  /*0f40*/  USEL UR12, UR8, UR12, !UP1 ;  /* 0x0000000c080c7287 */ /* 0x000fe4000c800000 */
[----:B------:R-:W-:Y:S01]  /*0f50*/  USHF.R.U32.HI UR7, URZ, UR18, UR7 ;  /* 0x000000123f077299 */ /* 0x000fe20008011607 */
[----:B------:R-:W-:Y:S01]  /*0f60*/  ULDC UR19, c[0x0][0x648] ;  /* 0x0001920000137ab9 */ /* 0x000fe20000000800 */
[----:B------:R-:W-:Y:S01]  /*0f70*/  ULDC UR20, c[0x0][0x638] ;  /* 0x00018e0000147ab9 */ /* 0x000fe20000000800 */
[----:B------:R-:W-:Y:S01]  /*0f80*/  UMOV UR21, 0x1 ;  /* 0x0000000100157882 */ /* 0x000fe20000000000 */
[----:B------:R-:W-:Y:S01]  /*0f90*/  UMOV UR6, UR23 ;  /* 0x0000001700067c82 */ /* 0x000fe20008000000 */
[----:B------:R-:W-:Y:S07]  /*0fa0*/  @!P0 BRA `(.L_x_11) ;  /* 0x0000000000308947 */ /* 0x000fee0003800000 */
[----:B------:R-:W-:Y:S02]  /*0fb0*/  ULDC UR10, c[0x0][0x64c] ;  /* 0x00019300000a7ab9 */ /* 0x000fe40000000800 */
        /* <DEDUP_REMOVED lines=8> */
[----:B------:R-:W-:-:S07]  /*1040*/  UIMAD.WIDE.U32.X UR4, UR14, UR5, UR10, UP0 ;  /* 0x000000050e0472a5 */ /* 0x000fce00080e040a */
[----:B------:R-:W-:Y:S01]  /*1050*/  UMOV UR6, UR4 ;  /* 0x0000000400067c82 */ /* 0x000fe20008000000 */
[----:B------:R-:W-:-:S05]  /*1060*/  UMOV UR7, UR5 ;  /* 0x0000000500077c82 */ /* 0x000fca0008000000 */
.L_x_11:
[----:B------:R-:W-:Y:S01]  /*1070*/  USHF.R.U64 UR5, UR6, UR19, UR7 ;  /* 0x0000001306057299 */ /* 0x000fe20008001207 */
[----:B------:R-:W-:Y:S01]  /*1080*/  IMAD.MOV.U32 R0, RZ, RZ, 0x1 ;  /* 0x00000001ff007424 */ /* 0x000fe200078e00ff */
[----:B------:R-:W-:Y:S02]  /*1090*/  USHF.L.U32 UR4, UR21, UR18, URZ ;  /* 0x0000001215047299 */ /* 0x000fe4000800063f */
[----:B------:R-:W-:Y:S02]  /*10a0*/  ULOP3.LUT UR13, UR22, UR13, URZ, 0xc0, !UPT ;  /* 0x0000000d160d7292 */ /* 0x000fe4000f8ec03f */
[----:B------:R-:W-:Y:S02]  /*10b0*/  UIADD3 UR6, -UR5, URZ, URZ ;  /* 0x0000003f05067290 */ /* 0x000fe4000fffe13f */
[----:B------:R-:W-:Y:S02]  /*10c0*/  UIMAD UR13, UR4, UR5, UR13 ;  /* 0x00000005040d72a4 */ /* 0x000fe4000f8e020d */
[----:B------:R-:W-:-:S02]  /*10d0*/  ULOP3.LUT UR15, UR16, UR15, URZ, 0xc0, !UPT ;  /* 0x0000000f100f7292 */ /* 0x000fc4000f8ec03f */
[----:B------:R-:W-:Y:S01]  /*10e0*/  UIMAD UR4, UR6, UR20, UR23 ;  /* 0x00000014060472a4 */ /* 0x000fe2000f8e0217 */
[----:B------:R-:W-:Y:S01]  /*10f0*/  ULDC UR5, c[0x0][0x610] ;  /* 0x0001840000057ab9 */ /* 0x000fe20000000800 */
[----:B------:R-:W-:Y:S02]  /*1100*/  UISETP.NE.AND UP0, UPT, UR46, URZ, UPT ;  /* 0x0000003f2e00728c */ /* 0x000fe4000bf05270 */
[----:B------:R-:W-:Y:S02]  /*1110*/  UIMAD UR12, UR13, UR5, UR12 ;  /* 0x000000050d0c72a4 */ /* 0x000fe4000f8e020c */
[----:B------:R-:W-:-:S04]  /*1120*/  UIMAD UR4, UR4, UR17, UR15 ;  /* 0x00000011040472a4 */ /* 0x000fc8000f8e020f */
[----:B------:R-:W-:Y:S02]  /*1130*/  USEL UR41, UR4, UR12, !UP0 ;  /* 0x0000000c04297287 */ /* 0x000fe4000c000000 */
[----:B------:R-:W-:-:S12]  /*1140*/  USEL UR42, UR12, UR4, !UP0 ;  /* 0x000000040c2a7287 */ /* 0x000fd8000c000000 */
.L_x_9:
[----:B------:R-:W-:-:S08]  /*1150*/  NOP ;  /* 0x0000000000007918 */ /* 0x000fd00000000000 */
[----:B------:R-:W1:Y:S02]  /*1160*/  USETMAXREG.TRY_ALLOC.CTAPOOL UP0, 0xf0 ;  /* 0x000000f0000079c8 */ /* 0x000e640008000600 */
[----:B-1----:R-:W-:-:S13]  /*1170*/  PLOP3.LUT P0, PT, PT, PT, UP0, 0x80, 0x0 ;  /* 0x000000000000781c */ /* 0x002fda0003f0f008 */
[----:B------:R-:W-:Y:S05]  /*1180*/  @!P0 BRA `(.L_x_9) ;  /* 0xfffffffc00f08947 */ /* 0x000fea000383ffff */
[----:B------:R-:W-:Y:S01]  /*1190*/  ULDC.64 UR4, c[0x0][0x598] ;  /* 0x0001660000047ab9 */ /* 0x000fe20000000a00 */
[----:B------:R-:W-:Y:S01]  /*11a0*/  ULDC.64 UR36, c[0x0][0x208] ;  /* 0x0000820000247ab9 */ /* 0x000fe20000000a00 */
[----:B------:R-:W-:-:S04]  /*11b0*/  ISETP.NE.U32.AND P0, PT, RZ, UR4, PT ;  /* 0x00000004ff007c0c */ /* 0x000fc8000bf05070 */
[----:B------:R-:W-:-:S13]  /*11c0*/  ISETP.NE.AND.EX P0, PT, RZ, UR5, PT, P0 ;  /* 0x00000005ff007c0c */ /* 0x000fda000bf05300 */
[----:B------:R-:W-:Y:S05]  /*11d0*/  @!P0 BRA `(.L_x_12) ;  /* 0x00000000001c8947 */ /* 0x000fea0003800000 */
[----:B------:R-:W1:Y:S02]  /*11e0*/  LDC.64 R2, c[0x0][0x598] ;  /* 0x00016600ff027b82 */ /* 0x000e640000000a00 */
[----:B-1----:R-:W2:Y:S02]  /*11f0*/  LDG.E.64 R2, desc[UR36][R2.64] ;  /* 0x0000002402027981 */ /* 0x002ea4000c1e1b00 */
[----:B--2---:R-:W-:-:S04]  /*1200*/  ISETP.NE.U32.AND P0, PT, R2, RZ, PT ;  /* 0x000000ff0200720c */ /* 0x004fc80003f05070 */
[----:B------:R-:W-:-:S13]  /*1210*/  ISETP.NE.AND.EX P0, PT, R3, RZ, PT, P0 ;  /* 0x000000ff0300720c */ /* 0x000fda0003f05300 */
[----:B------:R-:W-:Y:S05]  /*1220*/  @!P0 BRA `(.L_x_12) ;  /* 0x0000000000088947 */ /* 0x000fea0003800000 */
[----:B------:R1:W5:Y:S01]  /*1230*/  LD.E R17, desc[UR36][R2.64] ;  /* 0x0000002402117980 */ /* 0x000362000c101900 */
[----:B------:R-:W-:Y:S05]  /*1240*/  BRA `(.L_x_13) ;  /* 0x0000000000247947 */ /* 0x000fea0003800000 */
.L_x_12:
[----:B------:R-:W-:Y:S02]  /*1250*/  ULDC.64 UR4, c[0x0][0x588] ;  /* 0x0001620000047ab9 */ /* 0x000fe40000000a00 */
[----:B------:R-:W-:-:S04]  /*1260*/  ISETP.NE.U32.AND P0, PT, RZ, UR4, PT ;  /* 0x00000004ff007c0c */ /* 0x000fc8000bf05070 */
[----:B------:R-:W-:-:S13]  /*1270*/  ISETP.NE.AND.EX P0, PT, RZ, UR5, PT, P0 ;  /* 0x00000005ff007c0c */ /* 0x000fda000bf05300 */
[----:B------:R-:W-:Y:S05]  /*1280*/  @!P0 BRA `(.L_x_14) ;  /* 0x00000000000c8947 */ /* 0x000fea0003800000 */
[----:B------:R-:W1:Y:S02]  /*1290*/  LDC.64 R2, c[0x0][0x588] ;  /* 0x00016200ff027b82 */ /* 0x000e640000000a00 */
[----:B-1----:R2:W5:Y:S01]  /*12a0*/  LDG.E R17, desc[UR36][R2.64] ;  /* 0x0000002402117981 */ /* 0x002562000c1e1900 */
[----:B------:R-:W-:Y:S05]  /*12b0*/  BRA `(.L_x_13) ;  /* 0x0000000000087947 */ /* 0x000fea0003800000 */
.L_x_14:
[----:B------:R-:W-:Y:S02]  /*12c0*/  ULDC UR4, c[0x0][0x580] ;  /* 0x0001600000047ab9 */ /* 0x000fe40000000800 */
[----:B------:R-:W-:-:S07]  /*12d0*/  IMAD.U32 R17, RZ, RZ, UR4 ;  /* 0x00000004ff117e24 */ /* 0x000fce000f8e00ff */
.L_x_13:
[----:B------:R-:W-:Y:S02]  /*12e0*/  ULDC.64 UR4, c[0x0][0x5a0] ;  /* 0x0001680000047ab9 */ /* 0x000fe40000000a00 */
[----:B------:R-:W-:-:S04]  /*12f0*/  ISETP.NE.U32.AND P0, PT, RZ, UR4, PT ;  /* 0x00000004ff007c0c */ /* 0x000fc8000bf05070 */
[----:B------:R-:W-:-:S13]  /*1300*/  ISETP.NE.AND.EX P0, PT, RZ, UR5, PT, P0 ;  /* 0x00000005ff007c0c */ /* 0x000fda000bf05300 */
[----:B------:R-:W-:Y:S05]  /*1310*/  @!P0 BRA `(.L_x_15) ;  /* 0x00000000001c8947 */ /* 0x000fea0003800000 */
[----:B-12---:R-:W1:Y:S02]  /*1320*/  LDC.64 R2, c[0x0][0x5a0] ;  /* 0x00016800ff027b82 */ /* 0x006e640000000a00 */
[----:B-1----:R-:W2:Y:S02]  /*1330*/  LDG.E.64 R2, desc[UR36][R2.64] ;  /* 0x0000002402027981 */ /* 0x002ea4000c1e1b00 */
[----:B--2---:R-:W-:-:S04]  /*1340*/  ISETP.NE.U32.AND P0, PT, R2, RZ, PT ;  /* 0x000000ff0200720c */ /* 0x004fc80003f05070 */
[----:B------:R-:W-:-:S13]  /*1350*/  ISETP.NE.AND.EX P0, PT, R3, RZ, PT, P0 ;  /* 0x000000ff0300720c */ /* 0x000fda0003f05300 */
[----:B------:R-:W-:Y:S05]  /*1360*/  @!P0 BRA `(.L_x_15) ;  /* 0x0000000000088947 */ /* 0x000fea0003800000 */
[----:B------:R1:W5:Y:S01]  /*1370*/  LD.E R18, desc[UR36][R2.64] ;  /* 0x0000002402127980 */ /* 0x000362000c101900 */
[----:B------:R-:W-:Y:S05]  /*1380*/  BRA `(.L_x_16) ;  /* 0x0000000000247947 */ /* 0x000fea0003800000 */
.L_x_15:
[----:B------:R-:W-:Y:S02]  /*1390*/  ULDC.64 UR4, c[0x0][0x590] ;  /* 0x0001640000047ab9 */ /* 0x000fe40000000a00 */
[----:B------:R-:W-:-:S04]  /*13a0*/  ISETP.NE.U32.AND P0, PT, RZ, UR4, PT ;  /* 0x00000004ff007c0c */ /* 0x000fc8000bf05070 */
[----:B------:R-:W-:-:S13]  /*13b0*/  ISETP.NE.AND.EX P0, PT, RZ, UR5, PT, P0 ;  /* 0x00000005ff007c0c */ /* 0x000fda000bf05300 */
[----:B------:R-:W-:Y:S05]  /*13c0*/  @!P0 BRA `(.L_x_17) ;  /* 0x00000000000c8947 */ /* 0x000fea0003800000 */
[----:B-12---:R-:W1:Y:S02]  /*13d0*/  LDC.64 R2, c[0x0][0x590] ;  /* 0x00016400ff027b82 */ /* 0x006e640000000a00 */
[----:B-1----:R2:W5:Y:S01]  /*13e0*/  LDG.E R18, desc[UR36][R2.64] ;  /* 0x0000002402127981 */ /* 0x002562000c1e1900 */
[----:B------:R-:W-:Y:S05]  /*13f0*/  BRA `(.L_x_16) ;  /* 0x0000000000087947 */ /* 0x000fea0003800000 */
.L_x_17:
[----:B------:R-:W-:Y:S02]  /*1400*/  ULDC UR4, c[0x0][0x584] ;  /* 0x0001610000047ab9 */ /* 0x000fe40000000800 */
[----:B------:R-:W-:-:S07]  /*1410*/  IMAD.U32 R18, RZ, RZ, UR4 ;  /* 0x00000004ff127e24 */ /* 0x000fce000f8e00ff */
.L_x_16:
[----:B------:R-:W-:-:S13]  /*1420*/  LOP3.LUT P0, RZ, R0, 0xff, RZ, 0xc0, !PT ;  /* 0x000000ff00ff7812 */ /* 0x000fda000780c0ff */
[----:B------:R-:W-:Y:S05]  /*1430*/  @!P0 EXIT ;  /* 0x000000000000894d */ /* 0x000fea0003800000 */
[----:B------:R-:W-:Y:S01]  /*1440*/  ULDC UR4, c[0x0][0x28c] ;  /* 0x0000a30000047ab9 */ /* 0x000fe20000000800 */
[----:B------:R-:W-:Y:S01]  /*1450*/  UMOV UR38, URZ ;  /* 0x0000003f00267c82 */ /* 0x000fe20008000000 */
[----:B------:R-:W-:Y:S01]  /*1460*/  UIADD3 UR4, UR4, 0x1f, URZ ;  /* 0x0000001f04047890 */ /* 0x000fe2000fffe03f */
[----:B------:R-:W-:-:S03]  /*1470*/  UMOV UR39, URZ ;  /* 0x0000003f00277c82 */ /* 0x000fc60008000000 */
[----:B------:R-:W-:-:S04]  /*1480*/  USHF.R.S32.HI UR5, URZ, 0x1f, UR4 ;  /* 0x0000001f3f057899 */ /* 0x000fc80008011404 */
[----:B------:R-:W-:-:S04]  /*1490*/  ULEA.HI UR5, UR5, UR4, URZ, 0x5 ;  /* 0x0000000405057291 */ /* 0x000fc8000f8f283f */
[----:B------:R-:W-:-:S12]  /*14a0*/  USHF.R.S32.HI UR44, URZ, 0x5, UR5 ;  /* 0x000000053f2c7899 */ /* 0x000fd80008011405 */
.L_x_553:
[----:B------:R-:W3:Y:S01]  /*14b0*/  S2R R0, SR_TID.X ;  /* 0x0000000000007919 */ /* 0x000ee20000002100 */
[----:B----4-:R-:W4:Y:S01]  /*14c0*/  S2UR UR7, SR_CgaCtaId ;  /* 0x00000000000779c3 */ /* 0x010f220000008800 */
[----:B------:R-:W-:Y:S02]  /*14d0*/  UMOV UR6, 0x400 ;  /* 0x0000040000067882 */ /* 0x000fe40000000000 */
[----:B----4-:R-:W-:Y:S01]  /*14e0*/  ULEA UR6, UR7, UR6, 0x18 ;  /* 0x0000000607067291 */ /* 0x010fe2000f8ec03f */
[----:B---3--:R-:W-:-:S04]  /*14f0*/  LOP3.LUT R0, R0, 0x80, RZ, 0xc0, !PT ;  /* 0x0000008000007812 */ /* 0x008fc800078ec0ff */
[----:B------:R-:W-:-:S06]  /*1500*/  SHF.R.U32.HI R0, RZ, 0x7, R0 ;  /* 0x00000007ff007819 */ /* 0x000fcc0000011600 */
[----:B------:R-:W3:Y:S02]  /*1510*/  SHFL.IDX PT, R0, R0, RZ, 0x1f ;  /* 0x00001fff00007589 */ /* 0x000ee400000e0000 */
[----:B---3--:R-:W-:-:S13]  /*1520*/  R2UR UR4, R0 ;  /* 0x00000000000472ca */ /* 0x008fda00000e0000 */
[----:B------:R-:W-:-:S04]  /*1530*/  ULEA.HI UR5, UR4, UR4, URZ, 0x1 ;  /* 0x0000000404057291 */ /* 0x000fc8000f8f083f */
[----:B------:R-:W-:-:S04]  /*1540*/  ULOP3.LUT UR5, UR5, 0x1ffffe, URZ, 0xc0, !UPT ;  /* 0x001ffffe05057892 */ /* 0x000fc8000f8ec03f */
[----:B------:R-:W-:-:S03]  /*1550*/  UIADD3 UR5, UR4, -UR5, URZ ;  /* 0x8000000504057290 */ /* 0x000fc6000fffe03f */
[----:B------:R-:W-:Y:S01]  /*1560*/  ULDC UR4, c[0x0][0x28c] ;  /* 0x0000a30000047ab9 */ /* 0x000fe20000000800 */
[----:B------:R-:W-:Y:S01]  /*1570*/  ULEA UR5, UR5, UR6, 0xb ;  /* 0x0000000605057291 */ /* 0x000fe2000f8e583f */
[----:B------:R-:W-:-:S03]  /*1580*/  ISETP.LT.AND P0, PT, RZ, UR4, PT ;  /* 0x00000004ff007c0c */ /* 0x000fc6000bf01270 */
[----:B------:R-:W-:-:S04]  /*1590*/  UIADD3 UR5, UR5, 0x200, URZ ;  /* 0x0000020005057890 */ /* 0x000fc8000fffe03f */
[----:B------:R-:W-:-:S04]  /*15a0*/  USHF.R.U32.HI UR5, URZ, 0x4, UR5 ;  /* 0x000000043f057899 */ /* 0x000fc80008011605 */
[----:B------:R-:W-:-:S04]  /*15b0*/  ULOP3.LUT UR5, UR5, 0x3fff, URZ, 0xc0, !UPT ;  /* 0x00003fff05057892 */ /* 0x000fc8000f8ec03f */
[----:B------:R-:W-:Y:S01]  /*15c0*/  ULOP3.LUT UR45, UR5, 0x10000, URZ, 0xfc, !UPT ;  /* 0x00010000052d7892 */ /* 0x000fe2000f8efc3f */
[----:B------:R-:W-:Y:S11]  /*15d0*/  @P0 BRA `(.L_x_18) ;  /* 0x0000000000400947 */ /* 0x000ff60003800000 */
[----:B------:R-:W-:Y:S01]  /*15e0*/  MOV R0, 0x0 ;  /* 0x0000000000007802 */ /* 0x000fe20000000f00 */
[----:B------:R-:W-:Y:S01]  /*15f0*/  ULDC.64 UR4, c[0x4][0x68] ;  /* 0x01001a0000047ab9 */ /* 0x000fe20000000a00 */
[----:B------:R-:W-:Y:S01]  /*1600*/  ULDC.64 UR6, c[0x4][0x8] ;  /* 0x0100020000067ab9 */ /* 0x000fe20000000a00 */
[----:B------:R-:W-:Y:S01]  /*1610*/  IMAD.U32 R4, RZ, RZ, UR4 ;  /* 0x00000004ff047e24 */ /* 0x000fe2000f8e00ff */
[----:B-12---:R1:W2:Y:S01]  /*1620*/  LDC.64 R2, c[0x4][R0] ;  /* 0x0100000000027b82 */ /* 0x0062a20000000a00 */
[----:B------:R-:W-:Y:S01]  /*1630*/  IMAD.U32 R5, RZ, RZ, UR5 ;  /* 0x00000005ff057e24 */ /* 0x000fe2000f8e00ff */
[----:B------:R-:W-:Y:S01]  /*1640*/  ULDC.64 UR4, c[0x4][0x70] ;  /* 0x01001c0000047ab9 */ /* 0x000fe20000000a00 */
[----:B------:R-:W-:Y:S02]  /*1650*/  IMAD.U32 R10, RZ, RZ, UR6 ;  /* 0x00000006ff0a7e24 */ /* 0x000fe4000f8e00ff */
[----:B0-----:R-:W-:Y:S02]  /*1660*/  IMAD.U32 R6, RZ, RZ, UR4 ;  /* 0x00000004ff067e24 */ /* 0x001fe4000f8e00ff */
[----:B------:R-:W-:-:S02]  /*1670*/  IMAD.U32 R7, RZ, RZ, UR5 ;  /* 0x00000005ff077e24 */ /* 0x000fc4000f8e00ff */
[----:B------:R-:W-:Y:S02]  /*1680*/  IMAD.U32 R11, RZ, RZ, UR7 ;  /* 0x00000007ff0b7e24 */ /* 0x000fe4000f8e00ff */
[----:B------:R-:W-:Y:S02]  /*1690*/  IMAD.MOV.U32 R8, RZ, RZ, 0x1e1 ;  /* 0x000001e1ff087424 */ /* 0x000fe400078e00ff */
[----:B------:R-:W-:Y:S02]  /*16a0*/  IMAD.MOV.U32 R12, RZ, RZ, 0x1 ;  /* 0x00000001ff0c7424 */ /* 0x000fe400078e00ff */
[----:B-1----:R-:W-:-:S07]  /*16b0*/  IMAD.MOV.U32 R13, RZ, RZ, RZ ;  /* 0x000000ffff0d7224 */ /* 0x002fce00078e00ff */
[----:B------:R-:W-:-:S07]  /*16c0*/  LEPC R20, `(.L_x_18) ;  /* 0x000000001014794e */ /* 0x000fce0000000000 */
[----:B--2--5:R-:W-:Y:S05]  /*16d0*/  CALL.ABS.NOINC R2 ;  /* 0x0000000002007343 */ /* 0x024fea0003c00000 */
.L_x_18:
[----:B------:R-:W-:-:S06]  /*16e0*/  ULOP3.LUT UR4, UR40, 0x1, URZ, 0xfc, !UPT ;  /* 0x0000000128047892 */ /* 0x000fcc000f8efc3f */
[----:B------:R-:W-:-:S05]  /*16f0*/  IMAD.U32 R0, RZ, RZ, UR4 ;  /* 0x00000004ff007e24 */ /* 0x000fca000f8e00ff */
[----:B------:R-:W-:-:S13]  /*1700*/  ISETP.NE.AND P0, PT, R0, 0x3, PT ;  /* 0x000000030000780c */ /* 0x000fda0003f05270 */
[----:B------:R-:W-:Y:S05]  /*1710*/  @!P0 BRA `(.L_x_19) ;  /* 0x0000000000048947 */ /* 0x000fea0003800000 */
[----:B------:R-:W-:Y:S01]  /*1720*/  BPT.TRAP 0x1 ;  /* 0x000000040000795c */ /* 0x000fe20000300000 */
.L_x_19:
[----:B------:R-:W3:Y:S01]  /*1730*/  S2UR UR5, SR_CgaCtaId ;  /* 0x00000000000579c3 */ /* 0x000ee20000008800 */
[----:B------:R-:W-:Y:S01]  /*1740*/  UMOV UR4, 0x400 ;  /* 0x0000040000047882 */ /* 0x000fe20000000000 */
[----:B-12---:R-:W-:Y:S02]  /*1750*/  IMAD.U32 R2, RZ, RZ, UR38 ;  /* 0x00000026ff027e24 */ /* 0x006fe4000f8e00ff */
[----:B------:R-:W-:-:S03]  /*1760*/  IMAD.U32 R3, RZ, RZ, UR39 ;  /* 0x00000027ff037e24 */ /* 0x000fc6000f8e00ff */
[----:B------:R-:W-:Y:S01]  /*1770*/  SHF.L.U32 R2, R2, 0x1f, RZ ;  /* 0x0000001f02027819 */ /* 0x000fe200000006ff */
[----:B---3--:R-:W-:-:S06]  /*1780*/  ULEA UR4, UR5, UR4, 0x18 ;  /* 0x0000000405047291 */ /* 0x008fcc000f8ec03f */
[----:B------:R-:W-:-:S04]  /*1790*/  IMAD.U32 R0, RZ, RZ, UR4 ;  /* 0x00000004ff007e24 */ /* 0x000fc8000f8e00ff */
[----:B------:R-:W-:-:S04]  /*17a0*/  IMAD R3, R3, 0x8, R0 ;  /* 0x0000000803037824 */ /* 0x000fc800078e0200 */
[----:B------:R1:W2:Y:S01]  /*17b0*/  SYNCS.PHASECHK.TRANS64.TRYWAIT P1, [R3+URZ], R2 ;  /* 0x00000002030075a7 */ /* 0x0002a2000802017f */
[----:B------:R-:W-:Y:S05]  /*17c0*/  @!P0 BRA `(.L_x_20) ;  /* 0x0000000000048947 */ /* 0x000fea0003800000 */
[----:B------:R-:W-:Y:S01]  /*17d0*/  BPT.TRAP 0x1 ;  /* 0x000000040000795c */ /* 0x000fe20000300000 */
.L_x_20:
[----:B--2---:R-:W-:Y:S05]  /*17e0*/  @P1 BRA `(.L_x_21) ;  /* 0x0000000000081947 */ /* 0x004fea0003800000 */
[----:B------:R-:W2:Y:S02]  /*17f0*/  SYNCS.PHASECHK.TRANS64.TRYWAIT P1, [R3+URZ], R2 ;  /* 0x00000002030075a7 */ /* 0x000ea4000802017f */
[----:B--2---:R-:W-:Y:S05]  /*1800*/  @!P1 BRA `(.L_x_22) ;  /* 0x00000110003c9947 */ /* 0x004fea0003800000 */
.L_x_21:
[----:B------:R-:W-:-:S04]  /*1810*/  UISETP.LT.AND UP0, UPT, UR44, 0x1, UPT ;  /* 0x000000012c00788c */ /* 0x000fc8000bf01270 */
[----:B------:R-:W-:-:S06]  /*1820*/  USEL UR4, UR44, 0x1, UP0 ;  /* 0x000000012c047887 */ /* 0x000fcc0008000000 */
[----:B------:R-:W-:Y:S01]  /*1830*/  IMAD.U32 R4, RZ, RZ, UR4 ;  /* 0x00000004ff047e24 */ /* 0x000fe2000f8e00ff */
[----:B------:R-:W-:Y:S05]  /*1840*/  WARPSYNC.ALL ;  /* 0x0000000000007948 */ /* 0x000fea0003800000 */
[----:B------:R-:W-:-:S04]  /*1850*/  IADD3 R4, -R4, UR44, RZ ;  /* 0x0000002c04047c10 */ /* 0x000fc8000fffe1ff */
[----:B------:R-:W-:Y:S02]  /*1860*/  ISETP.GE.AND P1, PT, R4, 0x1, PT ;  /* 0x000000010400780c */ /* 0x000fe40003f26270 */
[----:B------:R-:W-:Y:S01]  /*1870*/  R2UR UR4, R0 ;  /* 0x00000000000472ca */ /* 0x000fe200000e0000 */
[----:B------:R-:W-:Y:S01]  /*1880*/  WARPGROUP.ARRIVE ;  /* 0x00000000000079c5 */ /* 0x000fe20000000000 */
[----:B------:R-:W-:Y:S01]  /*1890*/  UMOV UR5, 0xc0000010 ;  /* 0xc000001000057882 */ /* 0x000fe20000000000 */
[----:B------:R-:W-:-:S10]  /*18a0*/  UMOV UR7, 0xc0000010 ;  /* 0xc000001000077882 */ /* 0x000fd40000000000 */
[----:B------:R-:W-:-:S04]  /*18b0*/  UIADD3 UR4, UR4, 0x1c200, URZ ;  /* 0x0001c20004047890 */ /* 0x000fc8000fffe03f */
[----:B------:R-:W-:-:S04]  /*18c0*/  USHF.R.U32.HI UR4, URZ, 0x4, UR4 ;  /* 0x000000043f047899 */ /* 0x000fc80008011604 */
[----:B------:R-:W-:-:S04]  /*18d0*/  ULOP3.LUT UR4, UR4, 0x3fff, URZ, 0xc0, !UPT ;  /* 0x00003fff04047892 */ /* 0x000fc8000f8ec03f */
[----:B------:R-:W-:Y:S02]  /*18e0*/  ULOP3.LUT UR9, UR4, 0x10000, URZ, 0xfc, !UPT ;  /* 0x0001000004097892 */ /* 0x000fe4000f8efc3f */
[----:B------:R-:W-:Y:S02]  /*18f0*/  ULEA UR4, UR39, UR45, 0x9 ;  /* 0x0000002d27047291 */ /* 0x000fe4000f8e483f */
[----:B------:R-:W-:-:S09]  /*1900*/  ULEA UR6, UR39, UR9, 0x9 ;  /* 0x0000000927067291 */ /* 0x000fd2000f8e483f */
[----:B------:R-:W-:Y:S01]  /*1910*/  IGMMA.64x256x32.S8.S8 R24, gdesc[UR4], RZ, !UPT, gsb0 ;  /* 0x06600000041879f1 */ /* 0x000fe2000c0410ff */
[----:B------:R-:W-:Y:S01]  /*1920*/  UIADD3 UR4, UR4, 0x100, URZ ;  /* 0x0000010004047890 */ /* 0x000fe2000fffe03f */
[----:B------:R-:W-:Y:S01]  /*1930*/  UMOV UR5, 0xc0000010 ;  /* 0xc000001000057882 */ /* 0x000fe20000000000 */
[----:B------:R-:W-:Y:S02]  /*1940*/  WARPGROUP.DEPBAR.LE gsb0, 0x0 ;  /* 0x00008000000079c5 */ /* 0x000fe40000010000 */
[----:B------:R-:W-:Y:S04]  /*1950*/  STL.64 [R1], R24 ;  /* 0x0000001801007387 */ /* 0x000fe80000100a00 */
[----:B------:R-:W-:Y:S04]  /*1960*/  STL.64 [R1+0x8], R26 ;  /* 0x0000081a01007387 */ /* 0x000fe80000100a00 */
        /* <DEDUP_REMOVED lines=61> */
[----:B------:R3:W-:Y:S02]  /*1d40*/  STL.64 [R1+0x1f8], R150 ;  /* 0x0001f89601007387 */ /* 0x0007e40000100a00 */
[----:B---3--:R-:W-:-:S06]  /*1d50*/  WARPGROUP.ARRIVE ;  /* 0x00000000000079c5 */ /* 0x008fcc0000000000 */
[----:B------:R-:W-:Y:S03]  /*1d60*/  IGMMA.64x256x32.S8.S8 R24, gdesc[UR4], RZ, !UPT, gsb0 ;  /* 0x06600000041879f1 */ /* 0x000fe6000c0410ff */
[----:B------:R-:W-:Y:S02]  /*1d70*/  WARPGROUP.DEPBAR.LE gsb0, 0x0 ;  /* 0x00008000000079c5 */ /* 0x000fe40000010000 */
[----:B------:R-:W-:Y:S05]  /*1d80*/  @!P1 BRA `(.L_x_23) ;  /* 0x0000000c00989947 */ /* 0x000fea0003800000 */
[----:B------:R-:W-:Y:S02]  /*1d90*/  UIADD3 UR4, UR39, 0x1, URZ ;  /* 0x0000000127047890 */ /* 0x000fe4000fffe03f */
[----:B-12---:R-:W-:Y:S02]  /*1da0*/  IMAD.U32 R2, RZ, RZ, UR39 ;  /* 0x00000027ff027e24 */ /* 0x006fe4000f8e00ff */
[----:B------:R-:W-:-:S04]  /*1db0*/  UISETP.NE.AND UP0, UPT, UR4, 0xe, UPT ;  /* 0x0000000e0400788c */ /* 0x000fc8000bf05270 */
[----:B------:R-:W-:Y:S02]  /*1dc0*/  USEL UR5, URZ, 0x1, UP0 ;  /* 0x000000013f057887 */ /* 0x000fe40008000000 */
[----:B------:R-:W-:Y:S02]  /*1dd0*/  USEL UR8, UR4, URZ, UP0 ;  /* 0x0000003f04087287 */ /* 0x000fe40008000000 */
[----:B------:R-:W-:-:S06]  /*1de0*/  ULOP3.LUT UR5, UR38, UR5, URZ, 0x3c, !UPT ;  /* 0x0000000526057292 */ /* 0x000fcc000f8e3c3f */
[----:B------:R-:W-:-:S07]  /*1df0*/  IMAD.U32 R3, RZ, RZ, UR5 ;  /* 0x00000005ff037e24 */ /* 0x000fce000f8e00ff */
.L_x_30:
[----:B------:R-:W-:Y:S05]  /*1e00*/  @!P0 BRA `(.L_x_24) ;  /* 0x0000000000048947 */ /* 0x000fea0003800000 */
[----:B------:R-:W-:Y:S01]  /*1e10*/  BPT.TRAP 0x1 ;  /* 0x000000040000795c */ /* 0x000fe20000300000 */
.L_x_24:
[----:B------:R-:W1:Y:S01]  /*1e20*/  S2UR UR5, SR_CgaCtaId ;  /* 0x00000000000579c3 */ /* 0x000e620000008800 */
[----:B------:R-:W-:Y:S01]  /*1e30*/  UMOV UR4, 0x400 ;  /* 0x0000040000047882 */ /* 0x000fe20000000000 */
[----:B------:R-:W-:Y:S01]  /*1e40*/  IMAD.U32 R5, RZ, RZ, UR8 ;  /* 0x00000008ff057e24 */ /* 0x000fe2000f8e00ff */
[----:B0-----:R-:W-:Y:S01]  /*1e50*/  SHF.L.U32 R6, R3, 0x1f, RZ ;  /* 0x0000001f03067819 */ /* 0x001fe200000006ff */
[----:B-1----:R-:W-:-:S06]  /*1e60*/  ULEA UR4, UR5, UR4, 0x18 ;  /* 0x0000000405047291 */ /* 0x002fcc000f8ec03f */
[----:B------:R-:W-:-:S04]  /*1e70*/  IMAD.U32 R0, RZ, RZ, UR4 ;  /* 0x00000004ff007e24 */ /* 0x000fc8000f8e00ff */
[----:B------:R-:W-:-:S04]  /*1e80*/  IMAD R5, R5, 0x8, R0 ;  /* 0x0000000805057824 */ /* 0x000fc800078e0200 */
[----:B------:R0:W1:Y:S01]  /*1e90*/  SYNCS.PHASECHK.TRANS64.TRYWAIT P1, [R5+URZ], R6 ;  /* 0x00000006050075a7 */ /* 0x000062000802017f */
[----:B------:R-:W-:Y:S05]  /*1ea0*/  @!P0 BRA `(.L_x_25) ;  /* 0x0000000000048947 */ /* 0x000fea0003800000 */
[----:B------:R-:W-:Y:S01]  /*1eb0*/  BPT.TRAP 0x1 ;  /* 0x000000040000795c */ /* 0x000fe20000300000 */
.L_x_25:
[----:B-1----:R-:W-:Y:S05]  /*1ec0*/  @P1 BRA `(.L_x_26) ;  /* 0x0000000000081947 */ /* 0x002fea0003800000 */
[----:B------:R-:W1:Y:S02]  /*1ed0*/  SYNCS.PHASECHK.TRANS64.TRYWAIT P1, [R5+URZ], R6 ;  /* 0x00000006050075a7 */ /* 0x000e64000802017f */
[----:B-1----:R-:W-:Y:S05]  /*1ee0*/  @!P1 BRA `(.L_x_27) ;  /* 0x0000010800989947 */ /* 0x002fea0003800000 */
.L_x_26:
[----:B------:R-:W-:Y:S04]  /*1ef0*/  STL [R1+0x2b8], R155 ;  /* 0x0002b89b01007387 */ /* 0x000fe80000100800 */
        /* <DEDUP_REMOVED lines=21> */
[----:B------:R2:W-:Y:S04]  /*2050*/  STL.64 [R1+0x208], R108 ;  /* 0x0002086c01007387 */ /* 0x0005e80000100a00 */
[----:B--2---:R-:W2:Y:S04]  /*2060*/  LDL.LU.64 R108, [R1] ;  /* 0x00000000016c7983 */ /* 0x004ea80000300a00 */
[----:B------:R-:W2:Y:S04]  /*2070*/  LDL.LU.64 R110, [R1+0x8] ;  /* 0x00000800016e7983 */ /* 0x000ea80000300a00 */
        /* <DEDUP_REMOVED lines=61> */
[----:B------:R-:W2:Y:S01]  /*2450*/  LDL.LU.64 R234, [R1+0x1f8] ;  /* 0x0001f80001ea7983 */ /* 0x000ea20000300a00 */
[----:B------:R-:W-:-:S02]  /*2460*/  ULEA UR4, UR8, UR45, 0x9 ;  /* 0x0000002d08047291 */ /* 0x000fc4000f8e483f */
[----:B------:R-:W-:Y:S01]  /*2470*/  ULEA UR6, UR8, UR9, 0x9 ;  /* 0x0000000908067291 */ /* 0x000fe2000f8e483f */
[----:B------:R-:W-:Y:S01]  /*2480*/  UMOV UR5, 0xc0000010 ;  /* 0xc000001000057882 */ /* 0x000fe20000000000 */
[----:B------:R-:W-:Y:S01]  /*2490*/  UMOV UR7, 0xc0000010 ;  /* 0xc000001000077882 */ /* 0x000fe20000000000 */
[----:B--2---:R-:W-:-:S06]  /*24a0*/  WARPGROUP.ARRIVE ;  /* 0x00000000000079c5 */ /* 0x004fcc0000000000 */
[----:B------:R-:W-:Y:S03]  /*24b0*/  IGMMA.64x256x32.S8.S8 R108, gdesc[UR4], R108, gsb0 ;  /* 0x06600000046c79f1 */ /* 0x000fe6000804106c */
        /* <DEDUP_REMOVED lines=65> */
[----:B--2---:R3:W5:Y:S04]  /*28d0*/  LDL.LU R155, [R1+0x2b8] ;  /* 0x0002b800019b7983 */ /* 0x0047680000300800 */
        /* <DEDUP_REMOVED lines=22> */
[----:B------:R-:W-:Y:S01]  /*2a40*/  UIADD3 UR4, UR4, 0x100, URZ ;  /* 0x0000010004047890 */ /* 0x000fe2000fffe03f */
[----:B------:R-:W-:Y:S01]  /*2a50*/  UMOV UR5, 0xc0000010 ;  /* 0xc000001000057882 */ /* 0x000fe20000000000 */
[----:B--2---:R-:W-:-:S07]  /*2a60*/  WARPGROUP.ARRIVE ;  /* 0x00000000000079c5 */ /* 0x004fce0000000000 */
[----:B------:R-:W-:Y:S03]  /*2a70*/  IGMMA.64x256x32.S8.S8 R24, gdesc[UR4], R24, gsb0 ;  /* 0x06600000041879f1 */ /* 0x000fe60008041018 */
[----:B------:R-:W-:Y:S02]  /*2a80*/  WARPGROUP.DEPBAR.LE gsb0, 0x0 ;  /* 0x00008000000079c5 */ /* 0x000fe40000010000 */
[----:B---3--:R-:W-:Y:S05]  /*2a90*/  @!P0 BRA `(.L_x_28) ;  /* 0x0000000000048947 */ /* 0x008fea0003800000 */
[----:B------:R-:W-:Y:S01]  /*2aa0*/  BPT.TRAP 0x1 ;  /* 0x000000040000795c */ /* 0x000fe20000300000 */
.L_x_28:
[----:B------:R-:W-:Y:S01]  /*2ab0*/  ISETP.NE.AND P1, PT, R19, RZ, PT ;  /* 0x000000ff1300720c */ /* 0x000fe20003f25270 */
[----:B------:R-:W-:-:S12]  /*2ac0*/  UISETP.GT.U32.AND UP0, UPT, UR40, 0x1, UPT ;  /* 0x000000012800788c */ /* 0x000fd8000bf04070 */
[----:B01----:R-:W-:-:S04]  /*2ad0*/  @P1 IMAD R5, R2, 0x8, R0 ;  /* 0x0000000802051824 */ /* 0x003fc800078e0200 */
[----:B------:R-:W-:-:S05]  /*2ae0*/  @P1 VIADD R5, R5, 0x70 ;  /* 0x0000007005051836 */ /* 0x000fca0000000000 */
[----:B-----5:R-:W-:-:S04]  /*2af0*/  @P1 PRMT R5, R155, 0x654, R5 ;  /* 0x000006549b051816 */ /* 0x020fc80000000005 */
[----:B------:R0:W-:Y:S01]  /*2b00*/  @P1 SYNCS.ARRIVE.TRANS64.RED.A1T0 RZ, [R5+URZ], RZ ;  /* 0x000000ff05ff19a7 */ /* 0x0001e2000810043f */
[----:B------:R-:W-:-:S13]  /*2b10*/  PLOP3.LUT P1, PT, PT, PT, UP0, 0x80, 0x0 ;  /* 0x000000000000781c */ /* 0x000fda0003f2f008 */
[----:B0-----:R-:W-:Y:S05]  /*2b20*/  @P1 BRA `(.L_x_29) ;  /* 0x0000000000041947 */ /* 0x001fea0003800000 */
[----:B------:R-:W-:Y:S01]  /*2b30*/  BPT.TRAP 0x1 ;  /* 0x000000040000795c */ /* 0x000fe20000300000 */
.L_x_29:
[----:B------:R-:W-:Y:S01]  /*2b40*/  UIADD3 UR8, UR8, 0x1, URZ ;  /* 0x0000000108087890 */ /* 0x000fe2000fffe03f */
[----:B------:R-:W-:Y:S01]  /*2b50*/  ISETP.GT.AND P2, PT, R4, 0x1, PT ;  /* 0x000000010400780c */ /* 0x000fe20003f44270 */
[----:B------:R-:W-:Y:S02]  /*2b60*/  VIADD R2, R2, 0x1 ;  /* 0x0000000102027836 */ /* 0x000fe40000000000 */
[----:B------:R-:W-:Y:S01]  /*2b70*/  UISETP.NE.AND UP0, UPT, UR8, 0xe, UPT ;  /* 0x0000000e0800788c */ /* 0x000fe2000bf05270 */
[----:B------:R-:W-:Y:S02]  /*2b80*/  VIADD R4, R4, 0xffffffff ;  /* 0xffffffff04047836 */ /* 0x000fe40000000000 */
[C---:B------:R-:W-:Y:S01]  /*2b90*/  ISETP.NE.AND P1, PT, R2.reuse, 0xe, PT ;  /* 0x0000000e0200780c */ /* 0x040fe20003f25270 */
[----:B------:R-:W-:Y:S02]  /*2ba0*/  USEL UR4, URZ, 0x1, UP0 ;  /* 0x000000013f047887 */ /* 0x000fe40008000000 */
[----:B------:R-:W-:Y:S01]  /*2bb0*/  USEL UR8, UR8, URZ, UP0 ;  /* 0x0000003f08087287 */ /* 0x000fe20008000000 */
[----:B------:R-:W-:-:S03]  /*2bc0*/  SEL R2, R2, RZ, P1 ;  /* 0x000000ff02027207 */ /* 0x000fc60000800000 */
[----:B------:R-:W-:Y:S01]  /*2bd0*/  LOP3.LUT R3, R3, UR4, RZ, 0x3c, !PT ;  /* 0x0000000403037c12 */ /* 0x000fe2000f8e3cff */
[----:B------:R-:W-:Y:S07]  /*2be0*/  @P2 BRA `(.L_x_30) ;  /* 0xfffffff000842947 */ /* 0x000fee000383ffff */
.L_x_23:
[----:B-12---:R-:W1:Y:S02]  /*2bf0*/  LDC R2, c[0x0][0x28c] ;  /* 0x0000a300ff027b82 */ /* 0x006e640000000800 */
[----:B-1----:R-:W-:-:S13]  /*2c00*/  ISETP.GE.AND P1, PT, R2, 0x1, PT ;  /* 0x000000010200780c */ /* 0x002fda0003f26270 */
[----:B------:R-:W-:Y:S05]  /*2c10*/  @!P1 BRA `(.L_x_31) ;  /* 0x0000000000589947 */ /* 0x000fea0003800000 */
[----:B------:R-:W-:Y:S05]  /*2c20*/  @!P0 BRA `(.L_x_32) ;  /* 0x0000000000048947 */ /* 0x000fea0003800000 */
[----:B------:R-:W-:Y:S01]  /*2c30*/  BPT.TRAP 0x1 ;  /* 0x000000040000795c */ /* 0x000fe20000300000 */
.L_x_32:
[----:B------:R-:W-:Y:S01]  /*2c40*/  ISETP.NE.AND P0, PT, R19, RZ, PT ;  /* 0x000000ff1300720c */ /* 0x000fe20003f05270 */
[----:B------:R-:W-:-:S12]  /*2c50*/  BSSY B0, `(.L_x_33) ;  /* 0x000000e000007945 */ /* 0x000fd80003800000 */
[----:B------:R-:W-:Y:S05]  /*2c60*/  @!P0 BRA `(.L_x_34) ;  /* 0x0000000000308947 */ /* 0x000fea0003800000 */
[----:B------:R-:W-:-:S04]  /*2c70*/  UISETP.LT.AND UP0, UPT, UR44, 0x1, UPT ;  /* 0x000000012c00788c */ /* 0x000fc8000bf01270 */
[----:B------:R-:W-:-:S04]  /*2c80*/  USEL UR6, UR44, 0x1, UP0 ;  /* 0x000000012c067887 */ /* 0x000fc80008000000 */
[----:B------:R-:W-:-:S04]  /*2c90*/  UIADD3 UR6, UR39, UR44, -UR6 ;  /* 0x0000002c27067290 */ /* 0x000fc8000fffe806 */
[----:B------:R-:W-:-:S04]  /*2ca0*/  USHF.R.U32.HI UR4, URZ, 0x1, UR6 ;  /* 0x000000013f047899 */ /* 0x000fc80008011606 */
[----:B------:R-:W-:-:S04]  /*2cb0*/  UIMAD.WIDE.U32 UR4, UR4, -0x6db6db6d, URZ ;  /* 0x92492493040478a5 */ /* 0x000fc8000f8e003f */
[----:B------:R-:W-:-:S04]  /*2cc0*/  USHF.R.U32.HI UR4, URZ, 0x2, UR5 ;  /* 0x000000023f047899 */ /* 0x000fc80008011605 */
[----:B------:R-:W-:-:S06]  /*2cd0*/  UIMAD UR6, UR4, -0xe, UR6 ;  /* 0xfffffff2040678a4 */ /* 0x000fcc000f8e0206 */
[----:B------:R-:W-:-:S04]  /*2ce0*/  IMAD.U32 R2, RZ, RZ, UR6 ;  /* 0x00000006ff027e24 */ /* 0x000fc8000f8e00ff */
[----:B------:R-:W-:-:S04]  /*2cf0*/  IMAD R0, R2, 0x8, R0 ;  /* 0x0000000802007824 */ /* 0x000fc800078e0200 */
[----:B------:R-:W-:-:S05]  /*2d00*/  VIADD R0, R0, 0x70 ;  /* 0x0000007000007836 */ /* 0x000fca0000000000 */
[----:B------:R-:W-:-:S04]  /*2d10*/  PRMT R0, R155, 0x654, R0 ;  /* 0x000006549b007816 */ /* 0x000fc80000000000 */
[----:B------:R1:W-:Y:S03]  /*2d20*/  SYNCS.ARRIVE.TRANS64.RED.A1T0 RZ, [R0+URZ], RZ ;  /* 0x000000ff00ff79a7 */ /* 0x0003e6000810043f */
.L_x_34:
[----:B------:R-:W-:Y:S05]  /*2d30*/  BSYNC B0 ;  /* 0x0000000000007941 */ /* 0x000fea0003800000 */
.L_x_33:
[----:B------:R-:W-:-:S06]  /*2d40*/  UISETP.GT.U32.AND UP0, UPT, UR40, 0x1, UPT ;  /* 0x000000012800788c */ /* 0x000fcc000bf04070 */
[----:B------:R-:W-:-:S13]  /*2d50*/  PLOP3.LUT P0, PT, PT, PT, UP0, 0x80, 0x0 ;  /* 0x000000000000781c */ /* 0x000fda0003f0f008 */
[----:B------:R-:W-:Y:S05]  /*2d60*/  @P0 BRA `(.L_x_31) ;  /* 0x0000000000040947 */ /* 0x000fea0003800000 */
[----:B------:R-:W-:Y:S01]  /*2d70*/  BPT.TRAP 0x1 ;  /* 0x000000040000795c */ /* 0x000fe20000300000 */
.L_x_31:
[----:B0-----:R-:W0:Y:S01]  /*2d80*/  S2R R6, SR_TID.X ;  /* 0x0000000000067919 */ /* 0x001e220000002100 */
[----:B------:R-:W-:Y:S01]  /*2d90*/  IMAD.MOV.U32 R13, RZ, RZ, 0x6540 ;  /* 0x00006540ff0d7424 */ /* 0x000fe200078e00ff */
[----:B------:R-:W-:Y:S02]  /*2da0*/  UIMAD.WIDE UR8, UR42, 0x100, URZ ;  /* 0x000001002a0878a5 */ /* 0x000fe4000f8e023f */
[----:B------:R-:W-:Y:S01]  /*2db0*/  USHF.R.S32.HI UR10, URZ, 0x1f, UR43 ;  /* 0x0000001f3f0a7899 */ /* 0x000fe2000801142b */
[----:B------:R-:W-:Y:S01]  /*2dc0*/  ULDC.64 UR6, c[0x0][0x5d0] ;  /* 0x0001740000067ab9 */ /* 0x000fe20000000a00 */
[----:B------:R-:W-:Y:S02]  /*2dd0*/  ULDC UR5, c[0x0][0x288] ;  /* 0x0000a20000057ab9 */ /* 0x000fe40000000800 */
[----:B------:R-:W-:Y:S02]  /*2de0*/  UIMAD UR4, UR10, UR6, URZ ;  /* 0x000000060a0472a4 */ /* 0x000fe4000f8e023f */
[----:B------:R-:W-:-:S02]  /*2df0*/  USHF.L.U32 UR42, UR42, 0x8, URZ ;  /* 0x000000082a2a7899 */ /* 0x000fc4000800063f */
[----:B------:R-:W-:Y:S02]  /*2e00*/  UIADD3 UR39, UR44, UR39, URZ ;  /* 0x000000272c277290 */ /* 0x000fe4000fffe03f */
[----:B------:R-:W-:Y:S02]  /*2e10*/  UIMAD UR4, UR43, UR7, UR4 ;  /* 0x000000072b0472a4 */ /* 0x000fe4000f8e0204 */
[----:B------:R-:W-:Y:S02]  /*2e20*/  UISETP.GT.U32.AND UP1, UPT, UR39, 0xd, UPT ;  /* 0x0000000d2700788c */ /* 0x000fe4000bf24070 */
[----:B------:R-:W-:Y:S02]  /*2e30*/  UISETP.GE.U32.AND UP2, UPT, UR44, 0xe, UPT ;  /* 0x0000000e2c00788c */ /* 0x000fe4000bf46070 */
[----:B------:R-:W-:Y:S01]  /*2e40*/  UISETP.LT.U32.AND UP1, UPT, UR44, 0xe, UP1 ;  /* 0x0000000e2c00788c */ /* 0x000fe20008f21070 */
[--C-:B0-----:R-:W-:Y:S01]  /*2e50*/  SHF.R.U32.HI R2, RZ, 0x7, R6.reuse ;  /* 0x00000007ff027819 */ /* 0x101fe20000011606 */
[----:B------:R-:W-:Y:S01]  /*2e60*/  IMAD.SHL.U32 R12, R6, 0x2, RZ ;  /* 0x00000002060c7824 */ /* 0x000fe200078e00ff */
[----:B------:R-:W-:-:S02]  /*2e70*/  SHF.R.U32.HI R3, RZ, 0x2, R6 ;  /* 0x00000002ff037819 */ /* 0x000fc40000011606 */
[----:B------:R-:W-:Y:S02]  /*2e80*/  LOP3.LUT R2, R2, 0x1, RZ, 0xc0, !PT ;  /* 0x0000000102027812 */ /* 0x000fe400078ec0ff */
[----:B------:R-:W-:Y:S02]  /*2e90*/  LOP3.LUT R4, R6, 0x60, RZ, 0xc0, !PT ;  /* 0x0000006006047812 */ /* 0x000fe400078ec0ff */
[----:B------:R-:W-:Y:S01]  /*2ea0*/  LOP3.LUT R3, R3, 0x7, RZ, 0xc0, !PT ;  /* 0x0000000703037812 */ /* 0x000fe200078ec0ff */
[----:B------:R-:W-:Y:S01]  /*2eb0*/  IMAD.SHL.U32 R160, R2, 0x40, RZ ;  /* 0x0000004002a07824 */ /* 0x000fe200078e00ff */
[----:B------:R-:W-:Y:S02]  /*2ec0*/  LOP3.LUT R12, R12, 0x6, RZ, 0xc0, !PT ;  /* 0x000000060c0c7812 */ /* 0x000fe400078ec0ff */
[----:B------:R-:W-:Y:S02]  /*2ed0*/  SHF.R.U32.HI R4, RZ, 0x1, R4 ;  /* 0x00000001ff047819 */ /* 0x000fe40000011604 */
[----:B------:R-:W-:-:S02]  /*2ee0*/  LOP3.LUT R160, R160, 0x40, R3, 0xe2, !PT ;  /* 0x00000040a0a07812 */ /* 0x000fc400078ee203 */
[----:B------:R-:W-:Y:S01]  /*2ef0*/  PRMT R12, R12, R13, UR41 ;  /* 0x000000290c0c7e16 */ /* 0x000fe2000800000d */
[----:B------:R-:W-:Y:S01]  /*2f00*/  USHF.L.U32 UR41, UR41, 0x8, URZ ;  /* 0x0000000829297899 */ /* 0x000fe2000800063f */
[----:B-1----:R-:W-:Y:S01]  /*2f10*/  IADD3 R0, RZ, -R4, -R3 ;  /* 0x80000004ff007210 */ /* 0x002fe20007ffe803 */
[----:B------:R-:W-:Y:S01]  /*2f20*/  IMAD.MOV.U32 R3, RZ, RZ, -0x2 ;  /* 0xfffffffeff037424 */ /* 0x000fe200078e00ff */
[----:B------:R-:W-:Y:S01]  /*2f30*/  LOP3.LUT R160, R160, UR8, R4, 0xfe, !PT ;  /* 0x00000008a0a07c12 */ /* 0x000fe2000f8efe04 */
[----:B------:R-:W-:Y:S01]  /*2f40*/  IMAD.U32 R4, RZ, RZ, UR6 ;  /* 0x00000006ff047e24 */ /* 0x000fe2000f8e00ff */
[----:B------:R-:W-:Y:S01]  /*2f50*/  SHF.R.S32.HI R13, RZ, 0x1f, R12 ;  /* 0x0000001fff0d7819 */ /* 0x000fe2000001140c */
[----:B------:R-:W-:Y:S01]  /*2f60*/  ULDC UR6, c[0x0][0x284] ;  /* 0x0000a10000067ab9 */ /* 0x000fe20000000800 */
[----:B------:R-:W-:Y:S01]  /*2f70*/  UISETP.GE.AND UP0, UPT, UR41, UR5, UPT ;  /* 0x000000052900728c */ /* 0x000fe2000bf06270 */
[----:B------:R-:W-:Y:S02]  /*2f80*/  IMAD R0, R2, -0x40, R0 ;  /* 0xffffffc002007824 */ /* 0x000fe400078e0200 */
[----:B------:R-:W-:Y:S01]  /*2f90*/  IMAD.U32 R154, RZ, RZ, UR6 ;  /* 0x00000006ff9a7e24 */ /* 0x000fe2000f8e00ff */
[----:B------:R-:W-:Y:S01]  /*2fa0*/  UISETP.GE.OR UP0, UPT, UR42, UR6, UP0 ;  /* 0x000000062a00728c */ /* 0x000fe20008706670 */
[----:B------:R-:W-:Y:S01]  /*2fb0*/  IMAD.WIDE.U32 R4, R4, UR43, R12 ;  /* 0x0000002b04047c25 */ /* 0x000fe2000f8e000c */
[----:B------:R-:W-:-:S02]  /*2fc0*/  USEL UR6, URZ, 0x1, !UP1 ;  /* 0x000000013f067887 */ /* 0x000fc4000c800000 */
[----:B------:R-:W-:Y:S01]  /*2fd0*/  IADD3 R154, R154, -UR42, R0 ;  /* 0x8000002a9a9a7c10 */ /* 0x000fe2000fffe000 */
[----:B------:R-:W-:Y:S01]  /*2fe0*/  VIADD R5, R5, UR4 ;  /* 0x0000000405057c36 */ /* 0x000fe20008000000 */
[----:B------:R-:W-:Y:S01]  /*2ff0*/  LOP3.LUT R0, R6, 0x3, RZ, 0xc0, !PT ;  /* 0x0000000306007812 */ /* 0x000fe200078ec0ff */
[----:B------:R-:W-:Y:S01]  /*3000*/  USHF.R.U32.HI UR4, URZ, 0x1, UR39 ;  /* 0x000000013f047899 */ /* 0x000fe20008011627 */
[----:B------:R-:W-:Y:S01]  /*3010*/  PLOP3.LUT P0, PT, PT, PT, UP0, 0x80, 0x0 ;  /* 0x000000000000781c */ /* 0x000fe20003f0f008 */
[----:B------:R-:W-:Y:S02]  /*3020*/  ULOP3.LUT UR38, UR38, UR6, URZ, 0x3c, !UPT ;  /* 0x0000000626267292 */ /* 0x000fe4000f8e3c3f */
[----:B------:R-:W-:Y:S01]  /*3030*/  IMAD R0, R0, R3, UR5 ;  /* 0x0000000500007e24 */ /* 0x000fe2000f8e0203 */
[----:B------:R-:W-:Y:S01]  /*3040*/  UIMAD.WIDE.U32 UR4, UR4, -0x6db6db6d, URZ ;  /* 0x92492493040478a5 */ /* 0x000fe2000f8e003f */
[----:B------:R-:W-:Y:S02]  /*3050*/  UMOV UR42, 0xffffffff ;  /* 0xffffffff002a7882 */ /* 0x000fe40000000000 */
[----:B------:R-:W-:Y:S01]  /*3060*/  VIADD R0, R0, -UR41 ;  /* 0x8000002900007c36 */ /* 0x000fe20008000000 */
[----:B------:R-:W-:-:S04]  /*3070*/  USHF.R.U32.HI UR4, URZ, 0x2, UR5 ;  /* 0x000000023f047899 */ /* 0x000fc80008011605 */
[----:B------:R-:W-:Y:S02]  /*3080*/  UIMAD UR39, UR4, -0xe, UR39 ;  /* 0xfffffff2042778a4 */ /* 0x000fe4000f8e0227 */
[----:B------:R-:W-:Y:S01]  /*3090*/  @UP2 ULOP3.LUT UR38, UR38, 0x1, UR4, 0x78, !UPT ;  /* 0x0000000126262892 */ /* 0x000fe2000f8e7804 */
[----:B------:R-:W-:Y:S11]  /*30a0*/  @P0 BRA `(.L_x_35) ;  /* 0x000000d000f80947 */ /* 0x000ff60003800000 */
[----:B------:R-:W0:Y:S01]  /*30b0*/  LDC.64 R2, c[0x0][0x5c8] ;  /* 0x00017200ff027b82 */ /* 0x000e220000000a00 */
[----:B------:R-:W-:Y:S01]  /*30c0*/  ULDC.64 UR4, c[0x0][0x5c0] ;  /* 0x0001700000047ab9 */ /* 0x000fe20000000a00 */
[----:B------:R-:W-:Y:S01]  /*30d0*/  BSSY B0, `(.L_x_35) ;  /* 0x0000d3b000007945 */ /* 0x000fe20003800000 */
[C---:B0-----:R-:W-:Y:S01]  /*30e0*/  IMAD R6, R2.reuse, UR9, RZ ;  /* 0x0000000902067c24 */ /* 0x041fe2000f8e02ff */
[----:B------:R-:W-:Y:S01]  /*30f0*/  SHF.L.U64.HI R9, R2, 0x3, R3 ;  /* 0x0000000302097819 */ /* 0x000fe20000010203 */
[----:B------:R-:W-:-:S04]  /*3100*/  IMAD.WIDE.U32 R4, R160, R2, R4 ;  /* 0x00000002a0047225 */ /* 0x000fc800078e0004 */
[----:B------:R-:W-:Y:S01]  /*3110*/  IMAD R6, R160, R3, R6 ;  /* 0x00000003a0067224 */ /* 0x000fe200078e0206 */
[----:B------:R-:W-:Y:S01]  /*3120*/  IADD3 R4, P0, R4, UR4, RZ ;  /* 0x0000000404047c10 */ /* 0x000fe2000ff1e0ff */
[----:B------:R-:W-:Y:S02]  /*3130*/  IMAD.SHL.U32 R8, R2, 0x8, RZ ;  /* 0x0000000802087824 */ /* 0x000fe400078e00ff */
[----:B------:R-:W-:-:S03]  /*3140*/  IMAD.IADD R6, R5, 0x1, R6 ;  /* 0x0000000105067824 */ /* 0x000fc600078e0206 */
[-C--:B------:R-:W-:Y:S02]  /*3150*/  IADD3 R10, P1, R8, R4.reuse, RZ ;  /* 0x00000004080a7210 */ /* 0x080fe40007f3e0ff */
[----:B------:R-:W-:Y:S02]  /*3160*/  IADD3.X R5, R6, UR5, RZ, P0, !PT ;  /* 0x0000000506057c10 */ /* 0x000fe400087fe4ff */
[----:B------:R-:W-:-:S03]  /*3170*/  LEA R6, P0, R2, R4, 0x7 ;  /* 0x0000000402067211 */ /* 0x000fc600078038ff */
[----:B------:R-:W-:Y:S01]  /*3180*/  IMAD.X R11, R9, 0x1, R5, P1 ;  /* 0x00000001090b7824 */ /* 0x000fe200008e0605 */
[----:B------:R-:W-:Y:S02]  /*3190*/  LEA.HI.X R7, R2, R5, R3, 0x7, P0 ;  /* 0x0000000502077211 */ /* 0x000fe400000f3c03 */
[----:B-----5:R-:W-:Y:S02]  /*31a0*/  ISETP.NE.AND P0, PT, R18, RZ, PT ;  /* 0x000000ff1200720c */ /* 0x020fe40003f05270 */
[----:B------:R-:W-:-:S05]  /*31b0*/  IADD3 R8, P2, R8, R6, RZ ;  /* 0x0000000608087210 */ /* 0x000fca0007f5e0ff */
[----:B------:R-:W-:-:S06]  /*31c0*/  IMAD.X R9, R9, 0x1, R7, P2 ;  /* 0x0000000109097824 */ /* 0x000fcc00010e0607 */
[----:B------:R-:W-:Y:S05]  /*31d0*/  @!P0 BRA `(.L_x_36) ;  /* 0x0000009800988947 */ /* 0x000fea0003800000 */
[----:B------:R-:W0:Y:S01]  /*31e0*/  LDC.64 R20, c[0x0][0x5b0] ;  /* 0x00016c00ff147b82 */ /* 0x000e220000000a00 */
[----:B------:R-:W-:Y:S01]  /*31f0*/  ULDC.64 UR6, c[0x0][0x5b8] ;  /* 0x00016e0000067ab9 */ /* 0x000fe20000000a00 */
[----:B------:R-:W-:Y:S01]  /*3200*/  ISETP.GE.AND P1, PT, R154, 0x1, PT ;  /* 0x000000019a00780c */ /* 0x000fe20003f26270 */
[----:B------:R-:W-:Y:S02]  /*3210*/  UIMAD UR4, UR10, UR6, URZ ;  /* 0x000000060a0472a4 */ /* 0x000fe4000f8e023f */
[----:B------:R-:W-:Y:S01]  /*3220*/  IMAD.U32 R156, RZ, RZ, UR6 ;  /* 0x00000006ff9c7e24 */ /* 0x000fe2000f8e00ff */
[----:B------:R-:W-:Y:S01]  /*3230*/  BSSY B1, `(.L_x_37) ;  /* 0x000000e000017945 */ /* 0x000fe20003800000 */
[----:B------:R-:W-:Y:S01]  /*3240*/  ISETP.LT.OR P2, PT, R0, 0x1, !P1 ;  /* 0x000000010000780c */ /* 0x000fe20004f41670 */
[----:B------:R-:W-:Y:S01]  /*3250*/  UIMAD UR4, UR43, UR7, UR4 ;  /* 0x000000072b0472a4 */ /* 0x000fe2000f8e0204 */
[----:B------:R-:W1:Y:S01]  /*3260*/  LDC.64 R22, c[0x0][0x5a8] ;  /* 0x00016a00ff167b82 */ /* 0x000e620000000a00 */
[----:B------:R-:W-:-:S04]  /*3270*/  IMAD.WIDE.U32 R156, R156, UR43, R12 ;  /* 0x0000002b9c9c7c25 */ /* 0x000fc8000f8e000c */
[----:B------:R-:W-:Y:S02]  /*3280*/  VIADD R153, R157, UR4 ;  /* 0x000000049d997c36 */ /* 0x000fe40008000000 */
[----:B------:R-:W-:Y:S02]  /*3290*/  IMAD.MOV.U32 R152, RZ, RZ, R156 ;  /* 0x000000ffff987224 */ /* 0x000fe400078e009c */
[----:B0-----:R-:W-:Y:S02]  /*32a0*/  IMAD R161, R20, UR9, RZ ;  /* 0x0000000914a17c24 */ /* 0x001fe4000f8e02ff */
[----:B------:R-:W-:-:S04]  /*32b0*/  IMAD.WIDE.U32 R2, R160, R20, R152 ;  /* 0x00000014a0027225 */ /* 0x000fc800078e0098 */
[----:B------:R-:W-:Y:S01]  /*32c0*/  IMAD R161, R160, R21, R161 ;  /* 0x00000015a0a17224 */ /* 0x000fe200078e02a1 */
[----:B-1----:R-:W-:-:S04]  /*32d0*/  IADD3 R14, P0, R2, R22, RZ ;  /* 0x00000016020e7210 */ /* 0x002fc80007f1e0ff */
[----:B------:R-:W-:Y:S01]  /*32e0*/  IADD3.X R15, R23, R3, R161, P0, !PT ;  /* 0x00000003170f7210 */ /* 0x000fe200007fe4a1 */
[----:B------:R-:W-:Y:S08]  /*32f0*/  @P2 BRA `(.L_x_38) ;  /* 0x0000000000042947 */ /* 0x000ff00003800000 */
[----:B------:R0:W5:Y:S02]  /*3300*/  LDG.E.U8 R16, desc[UR36][R14.64] ;  /* 0x000000240e107981 */ /* 0x000164000c1e1100 */
.L_x_38:
[----:B------:R-:W-:Y:S05]  /*3310*/  BSYNC B1 ;  /* 0x0000000000017941 */ /* 0x000fea0003800000 */
.L_x_37:
[----:B------:R-:W2:Y:S01]  /*3320*/  LDL.LU R3, [R1] ;  /* 0x0000000001037983 */ /* 0x000ea20000300800 */
[----:B-----5:R-:W-:Y:S01]  /*3330*/  LOP3.LUT R2, R16, 0xffff, RZ, 0xc0, !PT ;  /* 0x0000ffff10027812 */ /* 0x020fe200078ec0ff */
[----:B------:R-:W-:Y:S01]  /*3340*/  BSSY B1, `(.L_x_39) ;  /* 0x000000a000017945 */ /* 0x000fe20003800000 */
[----:B------:R-:W-:Y:S02]  /*3350*/  ISETP.LT.OR P0, PT, R0, 0x2, !P1 ;  /* 0x000000020000780c */ /* 0x000fe40004f01670 */
[----:B------:R-:W-:-:S05]  /*3360*/  PRMT R2, R2, 0x8880, RZ ;  /* 0x0000888002027816 */ /* 0x000fca00000000ff */
[----:B------:R-:W-:-:S04]  /*3370*/  IMAD R2, R2, R18, RZ ;  /* 0x0000001202027224 */ /* 0x000fc800078e02ff */
[----:B--2---:R-:W-:-:S05]  /*3380*/  @!P2 IMAD R3, R3, R17, R2 ;  /* 0x000000110303a224 */ /* 0x004fca00078e0202 */
[----:B------:R1:W-:Y:S01]  /*3390*/  @!P2 STG.E.U8 desc[UR36][R4.64], R3 ;  /* 0x000000030400a986 */ /* 0x0003e2000c101124 */
[----:B------:R-:W-:Y:S05]  /*33a0*/  @P0 BRA `(.L_x_40) ;  /* 0x00000000000c0947 */ /* 0x000fea0003800000 */
[----:B------:R-:W2:Y:S02]  /*33b0*/  LDG.E.U8 R16, desc[UR36][R14.64+0x1] ;  /* 0x000001240e107981 */ /* 0x000ea4000c1e1100 */
[----:B--2---:R-:W-:-:S05]  /*33c0*/  PRMT R2, R16, 0x8880, RZ ;  /* 0x0000888010027816 */ /* 0x004fca00000000ff */
[----:B------:R-:W-:-:S07]  /*33d0*/  IMAD R2, R2, R18, RZ ;  /* 0x0000001202027224 */ /* 0x000fce00078e02ff */
.L_x_40:
[----:B------:R-:W-:Y:S05]  /*33e0*/  BSYNC B1 ;  /* 0x0000000000017941 */ /* 0x000fea0003800000 */
.L_x_39:
[----:B-1----:R-:W2:Y:S01]  /*33f0*/  LDL.LU R3, [R1+0x4] ;  /* 0x0000040001037983 */ /* 0x002ea20000300800 */
[C---:B------:R-:W-:Y:S01]  /*3400*/  SHF.L.U64.HI R159, R20.reuse, 0x3, R21 ;  /* 0x00000003149f7819 */ /* 0x040fe20000010215 */
[----:B------:R-:W-:Y:S01]  /*3410*/  IMAD.SHL.U32 R158, R20, 0x8, RZ ;  /* 0x00000008149e7824 */ /* 0x000fe200078e00ff */
[----:B------:R-:W-:Y:S03]  /*3420*/  BSSY B1, `(.L_x_41) ;  /* 0x000000d000017945 */ /* 0x000fe60003800000 */
[----:B------:R-:W-:-:S04]  /*3430*/  IMAD.WIDE.U32 R12, R160, R20, R158 ;  /* 0x00000014a00c7225 */ /* 0x000fc800078e009e */
[----:B------:R-:W-:Y:S01]  /*3440*/  IMAD.IADD R161, R161, 0x1, R13 ;  /* 0x00000001a1a17824 */ /* 0x000fe200078e020d */
[----:B------:R-:W-:-:S04]  /*3450*/  IADD3 R12, P2, P3, R156, R22, R12 ;  /* 0x000000169c0c7210 */ /* 0x000fc80007b5e00c */
[----:B------:R-:W-:Y:S01]  /*3460*/  IADD3.X R13, R153, R23, R161, P2, P3 ;  /* 0x00000017990d7210 */ /* 0x000fe200017e64a1 */
[----:B--2---:R-:W-:-:S05]  /*3470*/  @!P0 IMAD R3, R3, R17, R2 ;  /* 0x0000001103038224 */ /* 0x004fca00078e0202 */
[----:B------:R1:W-:Y:S01]  /*3480*/  @!P0 STG.E.U8 desc[UR36][R4.64+0x1], R3 ;  /* 0x0000010304008986 */ /* 0x0003e2000c101124 */
[----:B------:R-:W-:-:S04]  /*3490*/  ISETP.GE.AND P0, PT, R154, 0x9, PT ;  /* 0x000000099a00780c */ /* 0x000fc80003f06270 */
[----:B------:R-:W-:-:S13]  /*34a0*/  ISETP.LT.OR P4, PT, R0, 0x1, !P0 ;  /* 0x000000010000780c */ /* 0x000fda0004781670 */
[----:B-1----:R-:W-:Y:S05]  /*34b0*/  @P4 BRA `(.L_x_42) ;  /* 0x00000000000c4947 */ /* 0x002fea0003800000 */
[----:B------:R-:W2:Y:S02]  /*34c0*/  LDG.E.U8 R16, desc[UR36][R12.64] ;  /* 0x000000240c107981 */ /* 0x000ea4000c1e1100 */
[----:B--2---:R-:W-:-:S05]  /*34d0*/  PRMT R2, R16, 0x8880, RZ ;  /* 0x0000888010027816 */ /* 0x004fca00000000ff */
[----:B------:R-:W-:-:S07]  /*34e0*/  IMAD R2, R2, R18, RZ ;  /* 0x0000001202027224 */ /* 0x000fce00078e02ff */
.L_x_42:
[----:B------:R-:W-:Y:S05]  /*34f0*/  BSYNC B1 ;  /* 0x0000000000017941 */ /* 0x000fea0003800000 */
.L_x_41:
[----:B------:R-:W2:Y:S01]  /*3500*/  LDL.LU R3, [R1+0x8] ;  /* 0x0000080001037983 */ /* 0x000ea20000300800 */
[----:B------:R-:W-:Y:S01]  /*3510*/  ISETP.LT.OR P2, PT, R0, 0x2, !P0 ;  /* 0x000000020000780c */ /* 0x000fe20004741670 */
[----:B------:R-:W-:Y:S01]  /*3520*/  BSSY B1, `(.L_x_43) ;  /* 0x0000007000017945 */ /* 0x000fe20003800000 */
[----:B--2---:R-:W-:-:S05]  /*3530*/  @!P4 IMAD R3, R3, R17, R2 ;  /* 0x000000110303c224 */ /* 0x004fca00078e0202 */
[----:B------:R1:W-:Y:S06]  /*3540*/  @!P4 STG.E.U8 desc[UR36][R10.64], R3 ;  /* 0x000000030a00c986 */ /* 0x0003ec000c101124 */
[----:B------:R-:W-:Y:S05]  /*3550*/  @P2 BRA `(.L_x_44) ;  /* 0x00000000000c2947 */ /* 0x000fea0003800000 */
[----:B------:R-:W2:Y:S02]  /*3560*/  LDG.E.U8 R16, desc[UR36][R12.64+0x1] ;  /* 0x000001240c107981 */ /* 0x000ea4000c1e1100 */
[----:B--2---:R-:W-:-:S05]  /*3570*/  PRMT R2, R16, 0x8880, RZ ;  /* 0x0000888010027816 */ /* 0x004fca00000000ff */
[----:B------:R-:W-:-:S07]  /*3580*/  IMAD R2, R2, R18, RZ ;  /* 0x0000001202027224 */ /* 0x000fce00078e02ff */
.L_x_44:
[----:B------:R-:W-:Y:S05]  /*3590*/  BSYNC B1 ;  /* 0x0000000000017941 */ /* 0x000fea0003800000 */
.L_x_43:
[----:B-1----:R-:W2:Y:S01]  /*35a0*/  LDL.LU R3, [R1+0xc] ;  /* 0x00000c0001037983 */ /* 0x002ea20000300800 */
[----:B------:R-:W-:Y:S01]  /*35b0*/  BSSY B1, `(.L_x_45) ;  /* 0x000000a000017945 */ /* 0x000fe20003800000 */
[C---:B------:R-:W-:Y:S02]  /*35c0*/  ISETP.LT.OR P3, PT, R0.reuse, 0xa, !P1 ;  /* 0x0000000a0000780c */ /* 0x040fe40004f61670 */
[----:B------:R-:W-:Y:S01]  /*35d0*/  ISETP.LT.OR P4, PT, R0, 0x9, !P0 ;  /* 0x000000090000780c */ /* 0x000fe20004781670 */
[----:B--2---:R-:W-:-:S05]  /*35e0*/  @!P2 IMAD R3, R3, R17, R2 ;  /* 0x000000110303a224 */ /* 0x004fca00078e0202 */
[----:B------:R1:W-:Y:S01]  /*35f0*/  @!P2 STG.E.U8 desc[UR36][R10.64+0x1], R3 ;  /* 0x000001030a00a986 */ /* 0x0003e2000c101124 */
[----:B------:R-:W-:-:S13]  /*3600*/  ISETP.LT.OR P2, PT, R0, 0x9, !P1 ;  /* 0x000000090000780c */ /* 0x000fda0004f41670 */
[----:B-1----:R-:W-:Y:S05]  /*3610*/  @P2 BRA `(.L_x_46) ;  /* 0x00000000000c2947 */ /* 0x002fea0003800000 */
[----:B------:R-:W2:Y:S02]  /*3620*/  LDG.E.U8 R16, desc[UR36][R14.64+0x8] ;  /* 0x000008240e107981 */ /* 0x000ea4000c1e1100 */
[----:B--2---:R-:W-:-:S05]  /*3630*/  PRMT R2, R16, 0x8880, RZ ;  /* 0x0000888010027816 */ /* 0x004fca00000000ff */
[----:B------:R-:W-:-:S07]  /*3640*/  IMAD R2, R2, R18, RZ ;  /* 0x0000001202027224 */ /* 0x000fce00078e02ff */
.L_x_46:
[----:B------:R-:W-:Y:S05]  /*3650*/  BSYNC B1 ;  /* 0x0000000000017941 */ /* 0x000fea0003800000 */
.L_x_45:
[----:B------:R-:W2:Y:S01]  /*3660*/  LDL.LU R3, [R1+0x10] ;  /* 0x0000100001037983 */ /* 0x000ea20000300800 */
[----:B------:R-:W-:Y:S01]  /*3670*/  BSSY B1, `(.L_x_47) ;  /* 0x0000007000017945 */ /* 0x000fe20003800000 */
[----:B--2---:R-:W-:-:S05]  /*3680*/  @!P2 IMAD R3, R3, R17, R2 ;  /* 0x000000110303a224 */ /* 0x004fca00078e0202 */
[----:B------:R1:W-:Y:S01]  /*3690*/  @!P2 STG.E.U8 desc[UR36][R4.64+0x8], R3 ;  /* 0x000008030400a986 */ /* 0x0003e2000c101124 */
[----:B------:R-:W-:Y:S05]  /*36a0*/  @P3 BRA `(.L_x_48) ;  /* 0x00000000000c3947 */ /* 0x000fea0003800000 */
[----:B------:R-:W2:Y:S02]  /*36b0*/  LDG.E.U8 R16, desc[UR36][R14.64+0x9] ;  /* 0x000009240e107981 */ /* 0x000ea4000c1e1100 */
[----:B--2---:R-:W-:-:S05]  /*36c0*/  PRMT R2, R16, 0x8880, RZ ;  /* 0x0000888010027816 */ /* 0x004fca00000000ff */
[----:B------:R-:W-:-:S07]  /*36d0*/  IMAD R2, R2, R18, RZ ;  /* 0x0000001202027224 */ /* 0x000fce00078e02ff */
.L_x_48:
[----:B------:R-:W-:Y:S05]  /*36e0*/  BSYNC B1 ;  /* 0x0000000000017941 */ /* 0x000fea0003800000 */
.L_x_47:
[----:B-1----:R-:W2:Y:S01]  /*36f0*/  LDL.LU R3, [R1+0x14] ;  /* 0x0000140001037983 */ /* 0x002ea20000300800 */
[----:B------:R-:W-:Y:S01]  /*3700*/  BSSY B1, `(.L_x_49) ;  /* 0x0000007000017945 */ /* 0x000fe20003800000 */
[----:B--2---:R-:W-:-:S05]  /*3710*/  @!P3 IMAD R3, R3, R17, R2 ;  /* 0x000000110303b224 */ /* 0x004fca00078e0202 */
[----:B------:R1:W-:Y:S01]  /*3720*/  @!P3 STG.E.U8 desc[UR36][R4.64+0x9], R3 ;  /* 0x000009030400b986 */ /* 0x0003e2000c101124 */
[----:B------:R-:W-:Y:S05]  /*3730*/  @P4 BRA `(.L_x_50) ;  /* 0x00000000000c4947 */ /* 0x000fea0003800000 */
[----:B------:R-:W2:Y:S02]  /*3740*/  LDG.E.U8 R16, desc[UR36][R12.64+0x8] ;  /* 0x000008240c107981 */ /* 0x000ea4000c1e1100 */
[----:B--2---:R-:W-:-:S05]  /*3750*/  PRMT R2, R16, 0x8880, RZ ;  /* 0x0000888010027816 */ /* 0x004fca00000000ff */
[----:B------:R-:W-:-:S07]  /*3760*/  IMAD R2, R2, R18, RZ ;  /* 0x0000001202027224 */ /* 0x000fce00078e02ff */
.L_x_50:
[----:B------:R-:W-:Y:S05]  /*3770*/  BSYNC B1 ;  /* 0x0000000000017941 */ /* 0x000fea0003800000 */
.L_x_49:
[----:B-1----:R-:W2:Y:S01]  /*3780*/  LDL.LU R3, [R1+0x18] ;  /* 0x0000180001037983 */ /* 0x002ea20000300800 */
[C---:B------:R-:W-:Y:S01]  /*3790*/  ISETP.LT.OR P2, PT, R0.reuse, 0xa, !P0 ;  /* 0x0000000a0000780c */ /* 0x040fe20004741670 */
[----:B------:R-:W-:Y:S01]  /*37a0*/  BSSY B1, `(.L_x_51) ;  /* 0x000000a000017945 */ /* 0x000fe20003800000 */
[C---:B------:R-:W-:Y:S02]  /*37b0*/  ISETP.LT.OR P3, PT, R0.reuse, 0x11, !P1 ;  /* 0x000000110000780c */ /* 0x040fe40004f61670 */
[----:B------:R-:W-:Y:S01]  /*37c0*/  ISETP.LT.OR P5, PT, R0, 0x11, !P0 ;  /* 0x000000110000780c */ /* 0x000fe200047a1670 */
[----:B--2---:R-:W-:-:S05]  /*37d0*/  @!P4 IMAD R3, R3, R17, R2 ;  /* 0x000000110303c224 */ /* 0x004fca00078e0202 */
[----:B------:R1:W-:Y:S01]  /*37e0*/  @!P4 STG.E.U8 desc[UR36][R10.64+0x8], R3 ;  /* 0x000008030a00c986 */ /* 0x0003e2000c101124 */
[----:B------:R-:W-:Y:S02]  /*37f0*/  ISETP.LT.OR P4, PT, R0, 0x12, !P1 ;  /* 0x000000120000780c */ /* 0x000fe40004f81670 */
[----:B------:R-:W-:Y:S11]  /*3800*/  @P2 BRA `(.L_x_52) ;  /* 0x00000000000c2947 */ /* 0x000ff60003800000 */
[----:B------:R-:W2:Y:S02]  /*3810*/  LDG.E.U8 R16, desc[UR36][R12.64+0x9] ;  /* 0x000009240c107981 */ /* 0x000ea4000c1e1100 */
[----:B--2---:R-:W-:-:S05]  /*3820*/  PRMT R2, R16, 0x8880, RZ ;  /* 0x0000888010027816 */ /* 0x004fca00000000ff */
[----:B------:R-:W-:-:S07]  /*3830*/  IMAD R2, R2, R18, RZ ;  /* 0x0000001202027224 */ /* 0x000fce00078e02ff */
.L_x_52:
[----:B------:R-:W-:Y:S05]  /*3840*/  BSYNC B1 ;  /* 0x0000000000017941 */ /* 0x000fea0003800000 */
.L_x_51:
        /* <DEDUP_REMOVED lines=8> */
.L_x_54:
[----:B------:R-:W-:Y:S05]  /*38d0*/  BSYNC B1 ;  /* 0x0000000000017941 */ /* 0x000fea0003800000 */
.L_x_53:
        /* <DEDUP_REMOVED lines=8> */
.L_x_56:
[----:B------:R-:W-:Y:S05]  /*3960*/  BSYNC B1 ;  /* 0x0000000000017941 */ /* 0x000fea0003800000 */
.L_x_55:
        /* <DEDUP_REMOVED lines=8> */
.L_x_58:
[----:B------:R-:W-:Y:S05]  /*39f0*/  BSYNC B1 ;  /* 0x0000000000017941 */ /* 0x000fea0003800000 */
.L_x_57:
        /* <DEDUP_REMOVED lines=12> */
.L_x_60:
[----:B------:R-:W-:Y:S05]  /*3ac0*/  BSYNC B1 ;  /* 0x0000000000017941 */ /* 0x000fea0003800000 */
.L_x_59:
        /* <DEDUP_REMOVED lines=8> */
.L_x_62:
[----:B------:R-:W-:Y:S05]  /*3b50*/  BSYNC B1 ;  /* 0x0000000000017941 */ /* 0x000fea0003800000 */
.L_x_61:
        /* <DEDUP_REMOVED lines=8> */
.L_x_64:
[----:B------:R-:W-:Y:S05]  /*3be0*/  BSYNC B1 ;  /* 0x0000000000017941 */ /* 0x000fea0003800000 */
.L_x_63:
        /* <DEDUP_REMOVED lines=8> */
.L_x_66:
[----:B------:R-:W-:Y:S05]  /*3c70*/  BSYNC B1 ;  /* 0x0000000000017941 */ /* 0x000fea0003800000 */
.L_x_65:
        /* <DEDUP_REMOVED lines=12> */
.L_x_68:
[----:B------:R-:W-:Y:S05]  /*3d40*/  BSYNC B1 ;  /* 0x0000000000017941 */ /* 0x000fea0003800000 */
.L_x_67:
        /* <DEDUP_REMOVED lines=8> */
.L_x_70:
[----:B------:R-:W-:Y:S05]  /*3dd0*/  BSYNC B1 ;  /* 0x0000000000017941 */ /* 0x000fea0003800000 */
.L_x_69:
        /* <DEDUP_REMOVED lines=8> */
.L_x_72:
[----:B------:R-:W-:Y:S05]  /*3e60*/  BSYNC B1 ;  /* 0x0000000000017941 */ /* 0x000fea0003800000 */
.L_x_71:
        /* <DEDUP_REMOVED lines=8> */
.L_x_74:
[----:B------:R-:W-:Y:S05]  /*3ef0*/  BSYNC B1 ;  /* 0x0000000000017941 */ /* 0x000fea0003800000 */
.L_x_73:
        /* <DEDUP_REMOVED lines=12> */
.L_x_76:
[----:B------:R-:W-:Y:S05]  /*3fc0*/  BSYNC B1 ;  /* 0x0000000000017941 */ /* 0x000fea0003800000 */
.L_x_75:
        /* <DEDUP_REMOVED lines=8> */
.L_x_78:
[----:B------:R-:W-:Y:S05]  /*4050*/  BSYNC B1 ;  /* 0x0000000000017941 */ /* 0x000fea0003800000 */
.L_x_77:
        /* <DEDUP_REMOVED lines=8> */
.L_x_80:
[----:B------:R-:W-:Y:S05]  /*40e0*/  BSYNC B1 ;  /* 0x0000000000017941 */ /* 0x000fea0003800000 */
.L_x_79:
        /* <DEDUP_REMOVED lines=8> */
.L_x_82:
[----:B------:R-:W-:Y:S05]  /*4170*/  BSYNC B1 ;  /* 0x0000000000017941 */ /* 0x000fea0003800000 */
.L_x_81:
        /* <DEDUP_REMOVED lines=12> */
.L_x_84:
[----:B------:R-:W-:Y:S05]  /*4240*/  BSYNC B1 ;  /* 0x0000000000017941 */ /* 0x000fea0003800000 */
.L_x_83:
        /* <DEDUP_REMOVED lines=8> */
.L_x_86:
[----:B------:R-:W-:Y:S05]  /*42d0*/  BSYNC B1 ;  /* 0x0000000000017941 */ /* 0x000fea0003800000 */
.L_x_85:
        /* <DEDUP_REMOVED lines=8> */
.L_x_88:
[----:B------:R-:W-:Y:S05]  /*4360*/  BSYNC B1 ;  /* 0x0000000000017941 */ /* 0x000fea0003800000 */
.L_x_87:
        /* <DEDUP_REMOVED lines=8> */
.L_x_90:
[----:B------:R-:W-:Y:S05]  /*43f0*/  BSYNC B1 ;  /* 0x0000000000017941 */ /* 0x000fea0003800000 */
.L_x_89:
        /* <DEDUP_REMOVED lines=12> */
.L_x_92:
[----:B------:R-:W-:Y:S05]  /*44c0*/  BSYNC B1 ;  /* 0x0000000000017941 */ /* 0x000fea0003800000 */
.L_x_91:
        /* <DEDUP_REMOVED lines=8> */
.L_x_94:
[----:B------:R-:W-:Y:S05]  /*4550*/  BSYNC B1 ;  /* 0x0000000000017941 */ /* 0x000fea0003800000 */
.L_x_93:
        /* <DEDUP_REMOVED lines=8> */
.L_x_96:
[----:B------:R-:W-:Y:S05]  /*45e0*/  BSYNC B1 ;  /* 0x0000000000017941 */ /* 0x000fea0003800000 */
.L_x_95:
        /* <DEDUP_REMOVED lines=8> */
.L_x_98:
[----:B------:R-:W-:Y:S05]  /*4670*/  BSYNC B1 ;  /* 0x0000000000017941 */ /* 0x000fea0003800000 */
.L_x_97:
        /* <DEDUP_REMOVED lines=12> */
.L_x_100:
[----:B------:R-:W-:Y:S05]  /*4740*/  BSYNC B1 ;  /* 0x0000000000017941 */ /* 0x000fea0003800000 */
.L_x_99:
        /* <DEDUP_REMOVED lines=8> */
.L_x_102:
[----:B------:R-:W-:Y:S05]  /*47d0*/  BSYNC B1 ;  /* 0x0000000000017941 */ /* 0x000fea0003800000 */
.L_x_101:
        /* <DEDUP_REMOVED lines=8> */
.L_x_104:
[----:B------:R-:W-:Y:S05]  /*4860*/  BSYNC B1 ;  /* 0x0000000000017941 */ /* 0x000fea0003800000 */
.L_x_103:
        /* <DEDUP_REMOVED lines=8> */
.L_x_106:
[----:B------:R-:W-:Y:S05]  /*48f0*/  BSYNC B1 ;  /* 0x0000000000017941 */ /* 0x000fea0003800000 */
.L_x_105:
        /* <DEDUP_REMOVED lines=12> */
.L_x_108:
[----:B------:R-:W-:Y:S05]  /*49c0*/  BSYNC B1 ;  /* 0x0000000000017941 */ /* 0x000fea0003800000 */
.L_x_107:
        /* <DEDUP_REMOVED lines=8> */
.L_x_110:
[----:B------:R-:W-:Y:S05]  /*4a50*/  BSYNC B1 ;  /* 0x0000000000017941 */ /* 0x000fea0003800000 */
.L_x_109:
        /* <DEDUP_REMOVED lines=8> */
.L_x_112:
[----:B------:R-:W-:Y:S05]  /*4ae0*/  BSYNC B1 ;  /* 0x0000000000017941 */ /* 0x000fea0003800000 */
.L_x_111:
        /* <DEDUP_REMOVED lines=8> */
.L_x_114:
[----:B------:R-:W-:Y:S05]  /*4b70*/  BSYNC B1 ;  /* 0x0000000000017941 */ /* 0x000fea0003800000 */
.L_x_113:
        /* <DEDUP_REMOVED lines=12> */
.L_x_116:
[----:B------:R-:W-:Y:S05]  /*4c40*/  BSYNC B1 ;  /* 0x0000000000017941 */ /* 0x000fea0003800000 */
.L_x_115:
        /* <DEDUP_REMOVED lines=8> */
.L_x_118:
[----:B------:R-:W-:Y:S05]  /*4cd0*/  BSYNC B1 ;  /* 0x0000000000017941 */ /* 0x000fea0003800000 */
.L_x_117:
        /* <DEDUP_REMOVED lines=8> */
.L_x_120:
[----:B------:R-:W-:Y:S05]  /*4d60*/  BSYNC B1 ;  /* 0x0000000000017941 */ /* 0x000fea0003800000 */
.L_x_119:
        /* <DEDUP_REMOVED lines=8> */
.L_x_122:
[----:B------:R-:W-:Y:S05]  /*4df0*/  BSYNC B1 ;  /* 0x0000000000017941 */ /* 0x000fea0003800000 */
.L_x_121:
        /* <DEDUP_REMOVED lines=12> */
.L_x_124:
[----:B------:R-:W-:Y:S05]  /*4ec0*/  BSYNC B1 ;  /* 0x0000000000017941 */ /* 0x000fea0003800000 */
.L_x_123:
        /* <DEDUP_REMOVED lines=8> */
.L_x_126:
[----:B------:R-:W-:Y:S05]  /*4f50*/  BSYNC B1 ;  /* 0x0000000000017941 */ /* 0x000fea0003800000 */
.L_x_125:
        /* <DEDUP_REMOVED lines=8> */
.L_x_128:
[----:B------:R-:W-:Y:S05]  /*4fe0*/  BSYNC B1 ;  /* 0x0000000000017941 */ /* 0x000fea0003800000 */
.L_x_127:
        /* <DEDUP_REMOVED lines=8> */
.L_x_130:
[----:B------:R-:W-:Y:S05]  /*5070*/  BSYNC B1 ;  /* 0x0000000000017941 */ /* 0x000fea0003800000 */
.L_x_129:
        /* <DEDUP_REMOVED lines=12> */
.L_x_132:
[----:B------:R-:W-:Y:S05]  /*5140*/  BSYNC B1 ;  /* 0x0000000000017941 */ /* 0x000fea0003800000 */
.L_x_131:
        /* <DEDUP_REMOVED lines=8> */
.L_x_134:
[----:B------:R-:W-:Y:S05]  /*51d0*/  BSYNC B1 ;  /* 0x0000000000017941 */ /* 0x000fea0003800000 */
.L_x_133:
        /* <DEDUP_REMOVED lines=8> */
.L_x_136:
[----:B------:R-:W-:Y:S05]  /*5260*/  BSYNC B1 ;  /* 0x0000000000017941 */ /* 0x000fea0003800000 */
.L_x_135:
        /* <DEDUP_REMOVED lines=8> */
.L_x_138:
[----:B------:R-:W-:Y:S05]  /*52f0*/  BSYNC B1 ;  /* 0x0000000000017941 */ /* 0x000fea0003800000 */
.L_x_137:
        /* <DEDUP_REMOVED lines=12> */
.L_x_140:
[----:B------:R-:W-:Y:S05]  /*53c0*/  BSYNC B1 ;  /* 0x0000000000017941 */ /* 0x000fea0003800000 */
.L_x_139:
        /* <DEDUP_REMOVED lines=8> */
.L_x_142:
[----:B------:R-:W-:Y:S05]  /*5450*/  BSYNC B1 ;  /* 0x0000000000017941 */ /* 0x000fea0003800000 */
.L_x_141:
[----:B-1----:R-:W2:Y:S01]  /*5460*/  LDL.LU R3, [R1+0xd0] ;  /* 0x0000d00001037983 */ /* 0x002ea20000300800 */
[----:B------:R-:W-:Y:S01]  /*5470*/  BSSY B1, `(.L_x_143) ;  /* 0x0000007000017945 */ /* 0x000fe20003800000 */
[----:B--2---:R-:W-:-:S05]  /*5480*/  @!P3 IMAD R3, R3, R17, R2 ;  /* 0x000000110303b224 */ /* 0x004fca00078e0202 */
[----:B------:R1:W-:Y:S01]  /*5490*/  @!P3 STG.E.U8 desc[UR36][R4.64+0x68], R3 ;  /* 0x000068030400b986 */ /* 0x0003e2000c101124 */
[----:B------:R-:W-:Y:S05]  /*54a0*/  @P5 BRA `(.L_x_144) ;  /* 0x00000000000c5947 */ /* 0x000fea0003800000 */
[----:B------:R-:W1:Y:S02]  /*54b0*/  LDG.E.U8 R16, desc[UR36][R14.64+0x69] ;  /* 0x000069240e107981 */ /* 0x000e64000c1e1100 */
[----:B-1----:R-:W-:-:S05]  /*54c0*/  PRMT R3, R16, 0x8880, RZ ;  /* 0x0000888010037816 */ /* 0x002fca00000000ff */
[----:B------:R-:W-:-:S07]  /*54d0*/  IMAD R2, R3, R18, RZ ;  /* 0x0000001203027224 */ /* 0x000fce00078e02ff */
.L_x_144:
[----:B------:R-:W-:Y:S05]  /*54e0*/  BSYNC B1 ;  /* 0x0000000000017941 */ /* 0x000fea0003800000 */
.L_x_143:
        /* <DEDUP_REMOVED lines=8> */
.L_x_146:
[----:B------:R-:W-:Y:S05]  /*5570*/  BSYNC B1 ;  /* 0x0000000000017941 */ /* 0x000fea0003800000 */
.L_x_145:
        /* <DEDUP_REMOVED lines=9> */
[----:B------:R-:W1:Y:S02]  /*5610*/  LDG.E.U8 R16, desc[UR36][R12.64+0x69] ;  /* 0x000069240c107981 */ /* 0x000e64000c1e1100 */
[----:B-1----:R-:W-:-:S05]  /*5620*/  PRMT R3, R16, 0x8880, RZ ;  /* 0x0000888010037816 */ /* 0x002fca00000000ff */
[----:B------:R-:W-:-:S07]  /*5630*/  IMAD R2, R3, R18, RZ ;  /* 0x0000001203027224 */ /* 0x000fce00078e02ff */
.L_x_148:
[----:B------:R-:W-:Y:S05]  /*5640*/  BSYNC B1 ;  /* 0x0000000000017941 */ /* 0x000fea0003800000 */
.L_x_147:
        /* <DEDUP_REMOVED lines=8> */
.L_x_150:
[----:B------:R-:W-:Y:S05]  /*56d0*/  BSYNC B1 ;  /* 0x0000000000017941 */ /* 0x000fea0003800000 */
.L_x_149:
        /* <DEDUP_REMOVED lines=8> */
.L_x_152:
[----:B------:R-:W-:Y:S05]  /*5760*/  BSYNC B1 ;  /* 0x0000000000017941 */ /* 0x000fea0003800000 */
.L_x_151:
        /* <DEDUP_REMOVED lines=8> */
.L_x_154:
[----:B------:R-:W-:Y:S05]  /*57f0*/  BSYNC B1 ;  /* 0x0000000000017941 */ /* 0x000fea0003800000 */
.L_x_153:
        /* <DEDUP_REMOVED lines=12> */
.L_x_156:
[----:B------:R-:W-:Y:S05]  /*58c0*/  BSYNC B1 ;  /* 0x0000000000017941 */ /* 0x000fea0003800000 */
.L_x_155:
        /* <DEDUP_REMOVED lines=8> */
.L_x_158:
[----:B------:R-:W-:Y:S05]  /*5950*/  BSYNC B1 ;  /* 0x0000000000017941 */ /* 0x000fea0003800000 */
.L_x_157:
        /* <DEDUP_REMOVED lines=8> */
.L_x_160:
[----:B------:R-:W-:Y:S05]  /*59e0*/  BSYNC B1 ;  /* 0x0000000000017941 */ /* 0x000fea0003800000 */
.L_x_159:
        /* <DEDUP_REMOVED lines=8> */
.L_x_162:
[----:B------:R-:W-:Y:S05]  /*5a70*/  BSYNC B1 ;  /* 0x0000000000017941 */ /* 0x000fea0003800000 */
.L_x_161:
        /* <DEDUP_REMOVED lines=12> */
.L_x_164:
[----:B------:R-:W-:Y:S05]  /*5b40*/  BSYNC B1 ;  /* 0x0000000000017941 */ /* 0x000fea0003800000 */
.L_x_163:
        /* <DEDUP_REMOVED lines=8> */
.L_x_166:
[----:B------:R-:W-:Y:S05]  /*5bd0*/  BSYNC B1 ;  /* 0x0000000000017941 */ /* 0x000fea0003800000 */
.L_x_165:
        /* <DEDUP_REMOVED lines=8> */
.L_x_168:
[----:B------:R-:W-:Y:S05]  /*5c60*/  BSYNC B1 ;  /* 0x0000000000017941 */ /* 0x000fea0003800000 */
.L_x_167:
        /* <DEDUP_REMOVED lines=8> */
.L_x_170:
[----:B------:R-:W-:Y:S05]  /*5cf0*/  BSYNC B1 ;  /* 0x0000000000017941 */ /* 0x000fea0003800000 */
.L_x_169:
        /* <DEDUP_REMOVED lines=12> */
.L_x_172:
[----:B------:R-:W-:Y:S05]  /*5dc0*/  BSYNC B1 ;  /* 0x0000000000017941 */ /* 0x000fea0003800000 */
.L_x_171:
        /* <DEDUP_REMOVED lines=8> */
.L_x_174:
[----:B------:R-:W-:Y:S05]  /*5e50*/  BSYNC B1 ;  /* 0x0000000000017941 */ /* 0x000fea0003800000 */
.L_x_173:
        /* <DEDUP_REMOVED lines=8> */
.L_x_176:
[----:B------:R-:W-:Y:S05]  /*5ee0*/  BSYNC B1 ;  /* 0x0000000000017941 */ /* 0x000fea0003800000 */
.L_x_175:
        /* <DEDUP_REMOVED lines=8> */
.L_x_178:
[----:B------:R-:W-:Y:S05]  /*5f70*/  BSYNC B1 ;  /* 0x0000000000017941 */ /* 0x000fea0003800000 */
.L_x_177:
        /* <DEDUP_REMOVED lines=12> */
.L_x_180:
[----:B------:R-:W-:Y:S05]  /*6040*/  BSYNC B1 ;  /* 0x0000000000017941 */ /* 0x000fea0003800000 */
.L_x_179:
        /* <DEDUP_REMOVED lines=8> */
.L_x_182:
[----:B------:R-:W-:Y:S05]  /*60d0*/  BSYNC B1 ;  /* 0x0000000000017941 */ /* 0x000fea0003800000 */
.L_x_181:
        /* <DEDUP_REMOVED lines=8> */
.L_x_184:
[----:B------:R-:W-:Y:S05]  /*6160*/  BSYNC B1 ;  /* 0x0000000000017941 */ /* 0x000fea0003800000 */
.L_x_183:
        /* <DEDUP_REMOVED lines=8> */
.L_x_186:
[----:B------:R-:W-:Y:S05]  /*61f0*/  BSYNC B1 ;  /* 0x0000000000017941 */ /* 0x000fea0003800000 */
.L_x_185:
        /* <DEDUP_REMOVED lines=12> */
.L_x_188:
[----:B------:R-:W-:Y:S05]  /*62c0*/  BSYNC B1 ;  /* 0x0000000000017941 */ /* 0x000fea0003800000 */
.L_x_187:
        /* <DEDUP_REMOVED lines=8> */
.L_x_190:
[----:B------:R-:W-:Y:S05]  /*6350*/  BSYNC B1 ;  /* 0x0000000000017941 */ /* 0x000fea0003800000 */
.L_x_189:
        /* <DEDUP_REMOVED lines=8> */
.L_x_192:
[----:B------:R-:W-:Y:S05]  /*63e0*/  BSYNC B1 ;  /* 0x0000000000017941 */ /* 0x000fea0003800000 */
.L_x_191:
        /* <DEDUP_REMOVED lines=8> */
.L_x_194:
[----:B------:R-:W-:Y:S05]  /*6470*/  BSYNC B1 ;  /* 0x0000000000017941 */ /* 0x000fea0003800000 */
.L_x_193:
        /* <DEDUP_REMOVED lines=12> */
.L_x_196:
[----:B------:R-:W-:Y:S05]  /*6540*/  BSYNC B1 ;  /* 0x0000000000017941 */ /* 0x000fea0003800000 */
.L_x_195:
        /* <DEDUP_REMOVED lines=8> */
.L_x_198:
[----:B------:R-:W-:Y:S05]  /*65d0*/  BSYNC B1 ;  /* 0x0000000000017941 */ /* 0x000fea0003800000 */
.L_x_197:
        /* <DEDUP_REMOVED lines=8> */
.L_x_200:
[----:B------:R-:W-:Y:S05]  /*6660*/  BSYNC B1 ;  /* 0x0000000000017941 */ /* 0x000fea0003800000 */
.L_x_199:
        /* <DEDUP_REMOVED lines=8> */
.L_x_202:
[----:B------:R-:W-:Y:S05]  /*66f0*/  BSYNC B1 ;  /* 0x0000000000017941 */ /* 0x000fea0003800000 */
.L_x_201:
        /* <DEDUP_REMOVED lines=12> */
.L_x_204:
[----:B------:R-:W-:Y:S05]  /*67c0*/  BSYNC B1 ;  /* 0x0000000000017941 */ /* 0x000fea0003800000 */
.L_x_203:
        /* <DEDUP_REMOVED lines=8> */
.L_x_206:
[----:B------:R-:W-:Y:S05]  /*6850*/  BSYNC B1 ;  /* 0x0000000000017941 */ /* 0x000fea0003800000 */
.L_x_205:
        /* <DEDUP_REMOVED lines=8> */
.L_x_208:
[----:B------:R-:W-:Y:S05]  /*68e0*/  BSYNC B1 ;  /* 0x0000000000017941 */ /* 0x000fea0003800000 */
.L_x_207:
        /* <DEDUP_REMOVED lines=8> */
.L_x_210:
[----:B------:R-:W-:Y:S05]  /*6970*/  BSYNC B1 ;  /* 0x0000000000017941 */ /* 0x000fea0003800000 */
.L_x_209:
        /* <DEDUP_REMOVED lines=12> */
.L_x_212:
[----:B------:R-:W-:Y:S05]  /*6a40*/  BSYNC B1 ;  /* 0x0000000000017941 */ /* 0x000fea0003800000 */
.L_x_211:
        /* <DEDUP_REMOVED lines=8> */
.L_x_214:
[----:B------:R-:W-:Y:S05]  /*6ad0*/  BSYNC B1 ;  /* 0x0000000000017941 */ /* 0x000fea0003800000 */
.L_x_213:
        /* <DEDUP_REMOVED lines=8> */
.L_x_216:
[----:B------:R-:W-:Y:S05]  /*6b60*/  BSYNC B1 ;  /* 0x0000000000017941 */ /* 0x000fea0003800000 */
.L_x_215:
        /* <DEDUP_REMOVED lines=8> */
.L_x_218:
[----:B------:R-:W-:Y:S05]  /*6bf0*/  BSYNC B1 ;  /* 0x0000000000017941 */ /* 0x000fea0003800000 */
.L_x_217:
        /* <DEDUP_REMOVED lines=12> */
.L_x_220:
[----:B------:R-:W-:Y:S05]  /*6cc0*/  BSYNC B1 ;  /* 0x0000000000017941 */ /* 0x000fea0003800000 */
.L_x_219:
        /* <DEDUP_REMOVED lines=8> */
.L_x_222:
[----:B------:R-:W-:Y:S05]  /*6d50*/  BSYNC B1 ;  /* 0x0000000000017941 */ /* 0x000fea0003800000 */
.L_x_221:
        /* <DEDUP_REMOVED lines=8> */
.L_x_224:
[----:B------:R-:W-:Y:S05]  /*6de0*/  BSYNC B1 ;  /* 0x0000000000017941 */ /* 0x000fea0003800000 */
.L_x_223:
        /* <DEDUP_REMOVED lines=8> */
.L_x_226:
[----:B------:R-:W-:Y:S05]  /*6e70*/  BSYNC B1 ;  /* 0x0000000000017941 */ /* 0x000fea0003800000 */
.L_x_225:
        /* <DEDUP_REMOVED lines=12> */
.L_x_228:
[----:B------:R-:W-:Y:S05]  /*6f40*/  BSYNC B1 ;  /* 0x0000000000017941 */ /* 0x000fea0003800000 */
.L_x_227:
        /* <DEDUP_REMOVED lines=8> */
.L_x_230:
[----:B------:R-:W-:Y:S05]  /*6fd0*/  BSYNC B1 ;  /* 0x0000000000017941 */ /* 0x000fea0003800000 */
.L_x_229:
        /* <DEDUP_REMOVED lines=8> */
.L_x_232:
[----:B------:R-:W-:Y:S05]  /*7060*/  BSYNC B1 ;  /* 0x0000000000017941 */ /* 0x000fea0003800000 */
.L_x_231:
        /* <DEDUP_REMOVED lines=8> */
.L_x_234:
[----:B------:R-:W-:Y:S05]  /*70f0*/  BSYNC B1 ;  /* 0x0000000000017941 */ /* 0x000fea0003800000 */
.L_x_233:
        /* <DEDUP_REMOVED lines=12> */
.L_x_236:
[----:B------:R-:W-:Y:S05]  /*71c0*/  BSYNC B1 ;  /* 0x0000000000017941 */ /* 0x000fea0003800000 */
.L_x_235:
        /* <DEDUP_REMOVED lines=8> */
.L_x_238:
[----:B------:R-:W-:Y:S05]  /*7250*/  BSYNC B1 ;  /* 0x0000000000017941 */ /* 0x000fea0003800000 */
.L_x_237:
        /* <DEDUP_REMOVED lines=8> */
.L_x_240:
[----:B------:R-:W-:Y:S05]  /*72e0*/  BSYNC B1 ;  /* 0x0000000000017941 */ /* 0x000fea0003800000 */
.L_x_239:
        /* <DEDUP_REMOVED lines=8> */
.L_x_242:
[----:B------:R-:W-:Y:S05]  /*7370*/  BSYNC B1 ;  /* 0x0000000000017941 */ /* 0x000fea0003800000 */
.L_x_241:
        /* <DEDUP_REMOVED lines=12> */
.L_x_244:
[----:B------:R-:W-:Y:S05]  /*7440*/  BSYNC B1 ;  /* 0x0000000000017941 */ /* 0x000fea0003800000 */
.L_x_243:
        /* <DEDUP_REMOVED lines=8> */
.L_x_246:
[----:B------:R-:W-:Y:S05]  /*74d0*/  BSYNC B1 ;  /* 0x0000000000017941 */ /* 0x000fea0003800000 */
.L_x_245:
        /* <DEDUP_REMOVED lines=8> */
.L_x_248:
[----:B------:R-:W-:Y:S05]  /*7560*/  BSYNC B1 ;  /* 0x0000000000017941 */ /* 0x000fea0003800000 */
.L_x_247:
        /* <DEDUP_REMOVED lines=8> */
.L_x_250:
[----:B------:R-:W-:Y:S05]  /*75f0*/  BSYNC B1 ;  /* 0x0000000000017941 */ /* 0x000fea0003800000 */
.L_x_249:
        /* <DEDUP_REMOVED lines=12> */
.L_x_252:
[----:B------:R-:W-:Y:S05]  /*76c0*/  BSYNC B1 ;  /* 0x0000000000017941 */ /* 0x000fea0003800000 */
.L_x_251:
        /* <DEDUP_REMOVED lines=8> */
.L_x_254:
[----:B------:R-:W-:Y:S05]  /*7750*/  BSYNC B1 ;  /* 0x0000000000017941 */ /* 0x000fea0003800000 */
.L_x_253:
        /* <DEDUP_REMOVED lines=8> */
.L_x_256:
[----:B------:R-:W-:Y:S05]  /*77e0*/  BSYNC B1 ;  /* 0x0000000000017941 */ /* 0x000fea0003800000 */
.L_x_255:
        /* <DEDUP_REMOVED lines=8> */
.L_x_258:
[----:B------:R-:W-:Y:S05]  /*7870*/  BSYNC B1 ;  /* 0x0000000000017941 */ /* 0x000fea0003800000 */
.L_x_257:
        /* <DEDUP_REMOVED lines=12> */
.L_x_260:
[----:B------:R-:W-:Y:S05]  /*7940*/  BSYNC B1 ;  /* 0x0000000000017941 */ /* 0x000fea0003800000 */
.L_x_259:
        /* <DEDUP_REMOVED lines=8> */
.L_x_262:
[----:B------:R-:W-:Y:S05]  /*79d0*/  BSYNC B1 ;  /* 0x0000000000017941 */ /* 0x000fea0003800000 */
.L_x_261:
        /* <DEDUP_REMOVED lines=8> */
.L_x_264:
[----:B------:R-:W-:Y:S05]  /*7a60*/  BSYNC B1 ;  /* 0x0000000000017941 */ /* 0x000fea0003800000 */
.L_x_263:
        /* <DEDUP_REMOVED lines=8> */
.L_x_266:
[----:B------:R-:W-:Y:S05]  /*7af0*/  BSYNC B1 ;  /* 0x0000000000017941 */ /* 0x000fea0003800000 */
.L_x_265:
        /* <DEDUP_REMOVED lines=12> */
.L_x_268:
[----:B------:R-:W-:Y:S05]  /*7bc0*/  BSYNC B1 ;  /* 0x0000000000017941 */ /* 0x000fea0003800000 */
.L_x_267:
        /* <DEDUP_REMOVED lines=8> */
.L_x_270:
[----:B------:R-:W-:Y:S05]  /*7c50*/  BSYNC B1 ;  /* 0x0000000000017941 */ /* 0x000fea0003800000 */
.L_x_269:
        /* <DEDUP_REMOVED lines=8> */
.L_x_272:
[----:B------:R-:W-:Y:S05]  /*7ce0*/  BSYNC B1 ;  /* 0x0000000000017941 */ /* 0x000fea0003800000 */
.L_x_271:
        /* <DEDUP_REMOVED lines=8> */
.L_x_274:
[----:B------:R-:W-:Y:S05]  /*7d70*/  BSYNC B1 ;  /* 0x0000000000017941 */ /* 0x000fea0003800000 */
.L_x_273:
        /* <DEDUP_REMOVED lines=12> */
.L_x_276:
[----:B------:R-:W-:Y:S05]  /*7e40*/  BSYNC B1 ;  /* 0x0000000000017941 */ /* 0x000fea0003800000 */
.L_x_275:
        /* <DEDUP_REMOVED lines=8> */
.L_x_278:
[----:B------:R-:W-:Y:S05]  /*7ed0*/  BSYNC B1 ;  /* 0x0000000000017941 */ /* 0x000fea0003800000 */
.L_x_277:
        /* <DEDUP_REMOVED lines=8> */
.L_x_280:
[----:B------:R-:W-:Y:S05]  /*7f60*/  BSYNC B1 ;  /* 0x0000000000017941 */ /* 0x000fea0003800000 */
.L_x_279:
        /* <DEDUP_REMOVED lines=8> */
.L_x_282:
[----:B------:R-:W-:Y:S05]  /*7ff0*/  BSYNC B1 ;  /* 0x0000000000017941 */ /* 0x000fea0003800000 */
.L_x_281:
[----:B-1----:R-:W2:Y:S01]  /*8000*/  LDL.LU R3, [R1+0x1e8] ;  /* 0x0001e80001037983 */ /* 0x002ea20000300800 */
[----:B------:R-:W-:Y:S01]  /*8010*/  ISETP.LT.OR P3, PT, R0, 0xf2, !P0 ;  /* 0x000000f20000780c */ /* 0x000fe20004761670 */
[----:B------:R-:W-:Y:S01]  /*8020*/  BSSY B1, `(.L_x_283) ;  /* 0x000000b000017945 */ /* 0x000fe20003800000 */
[----:B------:R-:W-:Y:S02]  /*8030*/  IADD3 R161, P4, R160, 0x80, RZ ;  /* 0x00000080a0a17810 */ /* 0x000fe40007f9e0ff */
[----:B------:R-:W-:Y:S01]  /*8040*/  ISETP.LT.OR P5, PT, R0, 0xf9, !P0 ;  /* 0x000000f90000780c */ /* 0x000fe200047a1670 */
[----:B--2---:R-:W-:-:S05]  /*8050*/  @!P2 IMAD R3, R3, R17, R2 ;  /* 0x000000110303a224 */ /* 0x004fca00078e0202 */
[----:B------:R1:W-:Y:S01]  /*8060*/  @!P2 STG.E.U8 desc[UR36][R10.64+0xf0], R3 ;  /* 0x0000f0030a00a986 */ /* 0x0003e2000c101124 */
[C---:B------:R-:W-:Y:S02]  /*8070*/  ISETP.LT.OR P2, PT, R0.reuse, 0xf9, !P1 ;  /* 0x000000f90000780c */ /* 0x040fe40004f41670 */
[----:B------:R-:W-:Y:S01]  /*8080*/  ISETP.LT.OR P1, PT, R0, 0xfa, !P1 ;  /* 0x000000fa0000780c */ /* 0x000fe20004f21670 */
[----:B------:R-:W-:-:S12]  /*8090*/  @P3 BRA `(.L_x_284) ;  /* 0x00000000000c3947 */ /* 0x000fd80003800000 */
[----:B------:R-:W1:Y:S02]  /*80a0*/  LDG.E.U8 R16, desc[UR36][R12.64+0xf1] ;  /* 0x0000f1240c107981 */ /* 0x000e64000c1e1100 */
[----:B-1----:R-:W-:-:S05]  /*80b0*/  PRMT R3, R16, 0x8880, RZ ;  /* 0x0000888010037816 */ /* 0x002fca00000000ff */
[----:B------:R-:W-:-:S07]  /*80c0*/  IMAD R2, R3, R18, RZ ;  /* 0x0000001203027224 */ /* 0x000fce00078e02ff */
.L_x_284:
[----:B------:R-:W-:Y:S05]  /*80d0*/  BSYNC B1 ;  /* 0x0000000000017941 */ /* 0x000fea0003800000 */
.L_x_283:
        /* <DEDUP_REMOVED lines=8> */
.L_x_286:
[----:B------:R-:W-:Y:S05]  /*8160*/  BSYNC B1 ;  /* 0x0000000000017941 */ /* 0x000fea0003800000 */
.L_x_285:
        /* <DEDUP_REMOVED lines=8> */
.L_x_288:
[----:B------:R-:W-:Y:S05]  /*81f0*/  BSYNC B1 ;  /* 0x0000000000017941 */ /* 0x000fea0003800000 */
.L_x_287:
[----:B-1----:R-:W2:Y:S01]  /*8200*/  LDL.LU R3, [R1+0x1f4] ;  /* 0x0001f40001037983 */ /* 0x002ea20000300800 */
[----:B0-----:R-:W-:Y:S01]  /*8210*/  IMAD.X R15, RZ, RZ, UR9, P4 ;  /* 0x00000009ff0f7e24 */ /* 0x001fe2000a0e06ff */
[----:B------:R-:W-:Y:S01]  /*8220*/  BSSY B1, `(.L_x_289) ;  /* 0x0000009000017945 */ /* 0x000fe20003800000 */
[----:B------:R-:W-:Y:S02]  /*8230*/  ISETP.LT.OR P0, PT, R0, 0xfa, !P0 ;  /* 0x000000fa0000780c */ /* 0x000fe40004701670 */
[----:B------:R-:W-:Y:S02]  /*8240*/  IMAD R14, R15, R20, RZ ;  /* 0x000000140f0e7224 */ /* 0x000fe400078e02ff */
[----:B--2---:R-:W-:-:S05]  /*8250*/  @!P1 IMAD R3, R3, R17, R2 ;  /* 0x0000001103039224 */ /* 0x004fca00078e0202 */
[----:B------:R0:W-:Y:S01]  /*8260*/  @!P1 STG.E.U8 desc[UR36][R4.64+0xf9], R3 ;  /* 0x0000f90304009986 */ /* 0x0001e2000c101124 */
[----:B------:R-:W-:Y:S05]  /*8270*/  @P5 BRA `(.L_x_290) ;  /* 0x00000000000c5947 */ /* 0x000fea0003800000 */
[----:B------:R-:W0:Y:S02]  /*8280*/  LDG.E.U8 R16, desc[UR36][R12.64+0xf8] ;  /* 0x0000f8240c107981 */ /* 0x000e24000c1e1100 */
[----:B0-----:R-:W-:-:S05]  /*8290*/  PRMT R3, R16, 0x8880, RZ ;  /* 0x0000888010037816 */ /* 0x001fca00000000ff */
[----:B------:R-:W-:-:S07]  /*82a0*/  IMAD R2, R3, R18, RZ ;  /* 0x0000001203027224 */ /* 0x000fce00078e02ff */
.L_x_290:
[----:B------:R-:W-:Y:S05]  /*82b0*/  BSYNC B1 ;  /* 0x0000000000017941 */ /* 0x000fea0003800000 */
.L_x_289:
[----:B0-----:R-:W2:Y:S01]  /*82c0*/  LDL.LU R3, [R1+0x1f8] ;  /* 0x0001f80001037983 */ /* 0x001ea20000300800 */
[----:B------:R-:W-:Y:S01]  /*82d0*/  BSSY B1, `(.L_x_291) ;  /* 0x000000a000017945 */ /* 0x000fe20003800000 */
[C---:B------:R-:W-:Y:S02]  /*82e0*/  IMAD R15, R161.reuse, R21, R14 ;  /* 0x00000015a10f7224 */ /* 0x040fe400078e020e */
[----:B------:R-:W-:-:S04]  /*82f0*/  IMAD.WIDE.U32 R158, R161, R20, R158 ;  /* 0x00000014a19e7225 */ /* 0x000fc800078e009e */
[----:B------:R-:W-:-:S04]  /*8300*/  IMAD.WIDE.U32 R20, R161, R20, R152 ;  /* 0x00000014a1147225 */ /* 0x000fc800078e0098 */
[----:B--2---:R-:W-:-:S05]  /*8310*/  @!P5 IMAD R3, R3, R17, R2 ;  /* 0x000000110303d224 */ /* 0x004fca00078e0202 */
[----:B------:R0:W-:Y:S01]  /*8320*/  @!P5 STG.E.U8 desc[UR36][R10.64+0xf8], R3 ;  /* 0x0000f8030a00d986 */ /* 0x0001e2000c101124 */
[----:B------:R-:W-:Y:S05]  /*8330*/  @P0 BRA `(.L_x_292) ;  /* 0x00000000000c0947 */ /* 0x000fea0003800000 */
[----:B------:R-:W0:Y:S02]  /*8340*/  LDG.E.U8 R16, desc[UR36][R12.64+0xf9] ;  /* 0x0000f9240c107981 */ /* 0x000e24000c1e1100 */
[----:B0-----:R-:W-:-:S05]  /*8350*/  PRMT R3, R16, 0x8880, RZ ;  /* 0x0000888010037816 */ /* 0x001fca00000000ff */
[----:B------:R-:W-:-:S07]  /*8360*/  IMAD R2, R3, R18, RZ ;  /* 0x0000001203027224 */ /* 0x000fce00078e02ff */
.L_x_292:
[----:B------:R-:W-:Y:S05]  /*8370*/  BSYNC B1 ;  /* 0x0000000000017941 */ /* 0x000fea0003800000 */
.L_x_291:
[----:B0-----:R-:W2:Y:S01]  /*8380*/  LDL.LU R3, [R1+0x1fc] ;  /* 0x0001fc0001037983 */ /* 0x001ea20000300800 */
[----:B------:R-:W-:Y:S01]  /*8390*/  ISETP.GE.AND P2, PT, R154, 0x81, PT ;  /* 0x000000819a00780c */ /* 0x000fe20003f46270 */
[----:B------:R-:W-:Y:S01]  /*83a0*/  BSSY B1, `(.L_x_293) ;  /* 0x000000d000017945 */ /* 0x000fe20003800000 */
[-C--:B------:R-:W-:Y:S02]  /*83b0*/  IADD3 R4, P5, R20, R22.reuse, RZ ;  /* 0x0000001614047210 */ /* 0x080fe40007fbe0ff */
[----:B------:R-:W-:Y:S02]  /*83c0*/  ISETP.GE.AND P1, PT, R154, 0x89, PT ;  /* 0x000000899a00780c */ /* 0x000fe40003f26270 */
[----:B------:R-:W-:Y:S02]  /*83d0*/  IADD3.X R5, R23, R21, R15, P5, !PT ;  /* 0x0000001517057210 */ /* 0x000fe40002ffe40f */
[----:B------:R-:W-:Y:S02]  /*83e0*/  IADD3 R22, P4, P3, R156, R22, R158 ;  /* 0x000000169c167210 */ /* 0x000fe40007b9e09e */
[----:B------:R-:W-:Y:S01]  /*83f0*/  ISETP.LT.OR P5, PT, R0, 0x2, !P2 ;  /* 0x000000020000780c */ /* 0x000fe200057a1670 */
[----:B--2---:R-:W-:-:S05]  /*8400*/  @!P0 IMAD R3, R3, R17, R2 ;  /* 0x0000001103038224 */ /* 0x004fca00078e0202 */
[----:B------:R0:W-:Y:S01]  /*8410*/  @!P0 STG.E.U8 desc[UR36][R10.64+0xf9], R3 ;  /* 0x0000f9030a008986 */ /* 0x0001e2000c101124 */
[----:B------:R-:W-:-:S13]  /*8420*/  ISETP.LT.OR P0, PT, R0, 0x1, !P2 ;  /* 0x000000010000780c */ /* 0x000fda0005701670 */
[----:B0-----:R-:W-:Y:S05]  /*8430*/  @P0 BRA `(.L_x_294) ;  /* 0x00000000000c0947 */ /* 0x001fea0003800000 */
[----:B------:R-:W2:Y:S02]  /*8440*/  LDG.E.U8 R16, desc[UR36][R4.64] ;  /* 0x0000002404107981 */ /* 0x000ea4000c1e1100 */
[----:B--2---:R-:W-:-:S05]  /*8450*/  PRMT R3, R16, 0x8880, RZ ;  /* 0x0000888010037816 */ /* 0x004fca00000000ff */
[----:B------:R-:W-:-:S07]  /*8460*/  IMAD R2, R3, R18, RZ ;  /* 0x0000001203027224 */ /* 0x000fce00078e02ff */
.L_x_294:
[----:B------:R-:W-:Y:S05]  /*8470*/  BSYNC B1 ;  /* 0x0000000000017941 */ /* 0x000fea0003800000 */
.L_x_293:
[----:B------:R-:W-:Y:S01]  /*8480*/  @!P0 IMAD R3, R24, R17, R2 ;  /* 0x0000001118038224 */ /* 0x000fe200078e0202 */
[----:B------:R-:W-:Y:S01]  /*8490*/  BSSY B1, `(.L_x_295) ;  /* 0x0000007000017945 */ /* 0x000fe20003800000 */
[----:B------:R-:W-:-:S03]  /*84a0*/  IMAD.IADD R158, R15, 0x1, R159 ;  /* 0x000000010f9e7824 */ /* 0x000fc600078e029f */
[----:B------:R0:W-:Y:S01]  /*84b0*/  @!P0 STG.E.U8 desc[UR36][R6.64], R3 ;  /* 0x0000000306008986 */ /* 0x0001e2000c101124 */
[----:B------:R-:W-:Y:S05]  /*84c0*/  @P5 BRA `(.L_x_296) ;  /* 0x00000000000c5947 */ /* 0x000fea0003800000 */
[----:B------:R-:W0:Y:S02]  /*84d0*/  LDG.E.U8 R16, desc[UR36][R4.64+0x1] ;  /* 0x0000012404107981 */ /* 0x000e24000c1e1100 */
[----:B0-----:R-:W-:-:S05]  /*84e0*/  PRMT R3, R16, 0x8880, RZ ;  /* 0x0000888010037816 */ /* 0x001fca00000000ff */
[----:B------:R-:W-:-:S07]  /*84f0*/  IMAD R2, R3, R18, RZ ;  /* 0x0000001203027224 */ /* 0x000fce00078e02ff */
.L_x_296:
[----:B------:R-:W-:Y:S05]  /*8500*/  BSYNC B1 ;  /* 0x0000000000017941 */ /* 0x000fea0003800000 */
.L_x_295:
[C---:B------:R-:W-:Y:S01]  /*8510*/  ISETP.LT.OR P0, PT, R0.reuse, 0x1, !P1 ;  /* 0x000000010000780c */ /* 0x040fe20004f01670 */
[----:B------:R-:W-:Y:S01]  /*8520*/  @!P5 IMAD R25, R25, R17, R2 ;  /* 0x000000111919d224 */ /* 0x000fe200078e0202 */
[----:B------:R-:W-:Y:S01]  /*8530*/  BSSY B1, `(.L_x_297) ;  /* 0x000000a000017945 */ /* 0x000fe20003800000 */
[----:B------:R-:W-:Y:S02]  /*8540*/  IADD3.X R23, R153, R23, R158, P4, P3 ;  /* 0x0000001799177210 */ /* 0x000fe400027e649e */
[C---:B------:R-:W-:Y:S01]  /*8550*/  ISETP.LT.OR P4, PT, R0.reuse, 0x2, !P1 ;  /* 0x000000020000780c */ /* 0x040fe20004f81670 */
[----:B------:R1:W-:Y:S01]  /*8560*/  @!P5 STG.E.U8 desc[UR36][R6.64+0x1], R25 ;  /* 0x000001190600d986 */ /* 0x0003e2000c101124 */
[C---:B------:R-:W-:Y:S02]  /*8570*/  ISETP.LT.OR P5, PT, R0.reuse, 0x9, !P2 ;  /* 0x000000090000780c */ /* 0x040fe400057a1670 */
[----:B------:R-:W-:-:S04]  /*8580*/  ISETP.LT.OR P3, PT, R0, 0xa, !P2 ;  /* 0x0000000a0000780c */ /* 0x000fc80005761670 */
[----:B------:R-:W-:Y:S09]  /*8590*/  @P0 BRA `(.L_x_298) ;  /* 0x00000000000c0947 */ /* 0x000ff20003800000 */
[----:B------:R-:W0:Y:S02]  /*85a0*/  LDG.E.U8 R16, desc[UR36][R22.64] ;  /* 0x0000002416107981 */ /* 0x000e24000c1e1100 */
[----:B0-----:R-:W-:-:S05]  /*85b0*/  PRMT R3, R16, 0x8880, RZ ;  /* 0x0000888010037816 */ /* 0x001fca00000000ff */
[----:B------:R-:W-:-:S07]  /*85c0*/  IMAD R2, R3, R18, RZ ;  /* 0x0000001203027224 */ /* 0x000fce00078e02ff */
.L_x_298:
[----:B------:R-:W-:Y:S05]  /*85d0*/  BSYNC B1 ;  /* 0x0000000000017941 */ /* 0x000fea0003800000 */
.L_x_297:
[----:B0-----:R-:W-:Y:S01]  /*85e0*/  @!P0 IMAD R3, R26, R17, R2 ;  /* 0x000000111a038224 */ /* 0x001fe200078e0202 */
[----:B------:R-:W-:Y:S04]  /*85f0*/  BSSY B1, `(.L_x_299) ;  /* 0x0000006000017945 */ /* 0x000fe80003800000 */
[----:B------:R0:W-:Y:S01]  /*8600*/  @!P0 STG.E.U8 desc[UR36][R8.64], R3 ;  /* 0x0000000308008986 */ /* 0x0001e2000c101124 */
[----:B------:R-:W-:Y:S05]  /*8610*/  @P4 BRA `(.L_x_300) ;  /* 0x00000000000c4947 */ /* 0x000fea0003800000 */
[----:B------:R-:W0:Y:S02]  /*8620*/  LDG.E.U8 R16, desc[UR36][R22.64+0x1] ;  /* 0x0000012416107981 */ /* 0x000e24000c1e1100 */
[----:B0-----:R-:W-:-:S05]  /*8630*/  PRMT R3, R16, 0x8880, RZ ;  /* 0x0000888010037816 */ /* 0x001fca00000000ff */
[----:B------:R-:W-:-:S07]  /*8640*/  IMAD R2, R3, R18, RZ ;  /* 0x0000001203027224 */ /* 0x000fce00078e02ff */
.L_x_300:
[----:B------:R-:W-:Y:S05]  /*8650*/  BSYNC B1 ;  /* 0x0000000000017941 */ /* 0x000fea0003800000 */
.L_x_299:
[----:B------:R-:W-:Y:S01]  /*8660*/  @!P4 IMAD R27, R27, R17, R2 ;  /* 0x000000111b1bc224 */ /* 0x000fe200078e0202 */
[----:B------:R-:W-:Y:S04]  /*8670*/  BSSY B1, `(.L_x_301) ;  /* 0x0000006000017945 */ /* 0x000fe80003800000 */
[----:B------:R2:W-:Y:S01]  /*8680*/  @!P4 STG.E.U8 desc[UR36][R8.64+0x1], R27 ;  /* 0x0000011b0800c986 */ /* 0x0005e2000c101124 */
[----:B------:R-:W-:Y:S05]  /*8690*/  @P5 BRA `(.L_x_302) ;  /* 0x00000000000c5947 */ /* 0x000fea0003800000 */
[----:B------:R-:W0:Y:S02]  /*86a0*/  LDG.E.U8 R16, desc[UR36][R4.64+0x8] ;  /* 0x0000082404107981 */ /* 0x000e24000c1e1100 */
[----:B0-----:R-:W-:-:S05]  /*86b0*/  PRMT R3, R16, 0x8880, RZ ;  /* 0x0000888010037816 */ /* 0x001fca00000000ff */
[----:B------:R-:W-:-:S07]  /*86c0*/  IMAD R2, R3, R18, RZ ;  /* 0x0000001203027224 */ /* 0x000fce00078e02ff */
.L_x_302:
[----:B------:R-:W-:Y:S05]  /*86d0*/  BSYNC B1 ;  /* 0x0000000000017941 */ /* 0x000fea0003800000 */
.L_x_301:
[----:B0-----:R-:W-:Y:S01]  /*86e0*/  @!P5 IMAD R3, R28, R17, R2 ;  /* 0x000000111c03d224 */ /* 0x001fe200078e0202 */
[----:B------:R-:W-:Y:S04]  /*86f0*/  BSSY B1, `(.L_x_303) ;  /* 0x0000006000017945 */ /* 0x000fe80003800000 */
[----:B------:R0:W-:Y:S01]  /*8700*/  @!P5 STG.E.U8 desc[UR36][R6.64+0x8], R3 ;  /* 0x000008030600d986 */ /* 0x0001e2000c101124 */
[----:B------:R-:W-:Y:S05]  /*8710*/  @P3 BRA `(.L_x_304) ;  /* 0x00000000000c3947 */ /* 0x000fea0003800000 */
[----:B------:R-:W0:Y:S02]  /*8720*/  LDG.E.U8 R16, desc[UR36][R4.64+0x9] ;  /* 0x0000092404107981 */ /* 0x000e24000c1e1100 */
[----:B0-----:R-:W-:-:S05]  /*8730*/  PRMT R3, R16, 0x8880, RZ ;  /* 0x0000888010037816 */ /* 0x001fca00000000ff */
[----:B------:R-:W-:-:S07]  /*8740*/  IMAD R2, R3, R18, RZ ;  /* 0x0000001203027224 */ /* 0x000fce00078e02ff */
.L_x_304:
[----:B------:R-:W-:Y:S05]  /*8750*/  BSYNC B1 ;  /* 0x0000000000017941 */ /* 0x000fea0003800000 */
.L_x_303:
[C---:B------:R-:W-:Y:S01]  /*8760*/  ISETP.LT.OR P5, PT, R0.reuse, 0x9, !P1 ;  /* 0x000000090000780c */ /* 0x040fe20004fa1670 */
[----:B------:R-:W-:Y:S01]  /*8770*/  @!P3 IMAD R29, R29, R17, R2 ;  /* 0x000000111d1db224 */ /* 0x000fe200078e0202 */
[----:B------:R-:W-:Y:S01]  /*8780*/  BSSY B1, `(.L_x_305) ;  /* 0x0000009000017945 */ /* 0x000fe20003800000 */
[C---:B------:R-:W-:Y:S02]  /*8790*/  ISETP.LT.OR P4, PT, R0.reuse, 0xa, !P1 ;  /* 0x0000000a0000780c */ /* 0x040fe40004f81670 */
[C---:B------:R-:W-:Y:S01]  /*87a0*/  ISETP.LT.OR P0, PT, R0.reuse, 0x12, !P2 ;  /* 0x000000120000780c */ /* 0x040fe20005701670 */
[----:B------:R3:W-:Y:S01]  /*87b0*/  @!P3 STG.E.U8 desc[UR36][R6.64+0x9], R29 ;  /* 0x0000091d0600b986 */ /* 0x0007e2000c101124 */
[----:B------:R-:W-:-:S06]  /*87c0*/  ISETP.LT.OR P3, PT, R0, 0x11, !P2 ;  /* 0x000000110000780c */ /* 0x000fcc0005761670 */
[----:B------:R-:W-:Y:S07]  /*87d0*/  @P5 BRA `(.L_x_306) ;  /* 0x00000000000c5947 */ /* 0x000fee0003800000 */
[----:B------:R-:W0:Y:S02]  /*87e0*/  LDG.E.U8 R16, desc[UR36][R22.64+0x8] ;  /* 0x0000082416107981 */ /* 0x000e24000c1e1100 */
[----:B0-----:R-:W-:-:S05]  /*87f0*/  PRMT R3, R16, 0x8880, RZ ;  /* 0x0000888010037816 */ /* 0x001fca00000000ff */
[----:B------:R-:W-:-:S07]  /*8800*/  IMAD R2, R3, R18, RZ ;  /* 0x0000001203027224 */ /* 0x000fce00078e02ff */
.L_x_306:
[----:B------:R-:W-:Y:S05]  /*8810*/  BSYNC B1 ;  /* 0x0000000000017941 */ /* 0x000fea0003800000 */
.L_x_305:
[----:B0-----:R-:W-:Y:S01]  /*8820*/  @!P5 IMAD R3, R30, R17, R2 ;  /* 0x000000111e03d224 */ /* 0x001fe200078e0202 */
[----:B------:R-:W-:Y:S04]  /*8830*/  BSSY B1, `(.L_x_307) ;  /* 0x0000006000017945 */ /* 0x000fe80003800000 */
[----:B------:R0:W-:Y:S01]  /*8840*/  @!P5 STG.E.U8 desc[UR36][R8.64+0x8], R3 ;  /* 0x000008030800d986 */ /* 0x0001e2000c101124 */
[----:B------:R-:W-:Y:S05]  /*8850*/  @P4 BRA `(.L_x_308) ;  /* 0x00000000000c4947 */ /* 0x000fea0003800000 */
[----:B------:R-:W0:Y:S02]  /*8860*/  LDG.E.U8 R16, desc[UR36][R22.64+0x9] ;  /* 0x0000092416107981 */ /* 0x000e24000c1e1100 */
[----:B0-----:R-:W-:-:S05]  /*8870*/  PRMT R3, R16, 0x8880, RZ ;  /* 0x0000888010037816 */ /* 0x001fca00000000ff */
[----:B------:R-:W-:-:S07]  /*8880*/  IMAD R2, R3, R18, RZ ;  /* 0x0000001203027224 */ /* 0x000fce00078e02ff */
.L_x_308:
[----:B------:R-:W-:Y:S05]  /*8890*/  BSYNC B1 ;  /* 0x0000000000017941 */ /* 0x000fea0003800000 */
.L_x_307:
[----:B------:R-:W-:Y:S01]  /*88a0*/  @!P4 IMAD R31, R31, R17, R2 ;  /* 0x000000111f1fc224 */ /* 0x000fe200078e0202 */
[----:B------:R-:W-:Y:S04]  /*88b0*/  BSSY B1, `(.L_x_309) ;  /* 0x0000006000017945 */ /* 0x000fe80003800000 */
[----:B------:R4:W-:Y:S01]  /*88c0*/  @!P4 STG.E.U8 desc[UR36][R8.64+0x9], R31 ;  /* 0x0000091f0800c986 */ /* 0x0009e2000c101124 */
[----:B------:R-:W-:Y:S05]  /*88d0*/  @P3 BRA `(.L_x_310) ;  /* 0x00000000000c3947 */ /* 0x000fea0003800000 */
[----:B------:R-:W0:Y:S02]  /*88e0*/  LDG.E.U8 R16, desc[UR36][R4.64+0x10] ;  /* 0x0000102404107981 */ /* 0x000e24000c1e1100 */
[----:B0-----:R-:W-:-:S05]  /*88f0*/  PRMT R3, R16, 0x8880, RZ ;  /* 0x0000888010037816 */ /* 0x001fca00000000ff */
[----:B------:R-:W-:-:S07]  /*8900*/  IMAD R2, R3, R18, RZ ;  /* 0x0000001203027224 */ /* 0x000fce00078e02ff */
.L_x_310:
[----:B------:R-:W-:Y:S05]  /*8910*/  BSYNC B1 ;  /* 0x0000000000017941 */ /* 0x000fea0003800000 */
.L_x_309:
[----:B0-----:R-:W-:Y:S01]  /*8920*/  @!P3 IMAD R3, R32, R17, R2 ;  /* 0x000000112003b224 */ /* 0x001fe200078e0202 */
[----:B------:R-:W-:Y:S04]  /*8930*/  BSSY B1, `(.L_x_311) ;  /* 0x0000006000017945 */ /* 0x000fe80003800000 */
[----:B------:R0:W-:Y:S01]  /*8940*/  @!P3 STG.E.U8 desc[UR36][R6.64+0x10], R3 ;  /* 0x000010030600b986 */ /* 0x0001e2000c101124 */
[----:B------:R-:W-:Y:S05]  /*8950*/  @P0 BRA `(.L_x_312) ;  /* 0x00000000000c0947 */ /* 0x000fea0003800000 */
[----:B------:R-:W0:Y:S02]  /*8960*/  LDG.E.U8 R16, desc[UR36][R4.64+0x11] ;  /* 0x0000112404107981 */ /* 0x000e24000c1e1100 */
[----:B0-----:R-:W-:-:S05]  /*8970*/  PRMT R3, R16, 0x8880, RZ ;  /* 0x0000888010037816 */ /* 0x001fca00000000ff */
[----:B------:R-:W-:-:S07]  /*8980*/  IMAD R2, R3, R18, RZ ;  /* 0x0000001203027224 */ /* 0x000fce00078e02ff */
.L_x_312:
[----:B------:R-:W-:Y:S05]  /*8990*/  BSYNC B1 ;  /* 0x0000000000017941 */ /* 0x000fea0003800000 */
.L_x_311:
        /* <DEDUP_REMOVED lines=11> */
.L_x_314:
[----:B------:R-:W-:Y:S05]  /*8a50*/  BSYNC B1 ;  /* 0x0000000000017941 */ /* 0x000fea0003800000 */
.L_x_313:
[----:B0-----:R-:W-:Y:S01]  /*8a60*/  @!P4 IMAD R3, R34, R17, R2 ;  /* 0x000000112203c224 */ /* 0x001fe200078e0202 */
[----:B------:R-:W-:Y:S04]  /*8a70*/  BSSY B1, `(.L_x_315) ;  /* 0x0000006000017945 */ /* 0x000fe80003800000 */
[----:B------:R0:W-:Y:S01]  /*8a80*/  @!P4 STG.E.U8 desc[UR36][R8.64+0x10], R3 ;  /* 0x000010030800c986 */ /* 0x0001e2000c101124 */
[----:B------:R-:W-:Y:S05]  /*8a90*/  @P3 BRA `(.L_x_316) ;  /* 0x00000000000c3947 */ /* 0x000fea0003800000 */
[----:B------:R-:W0:Y:S02]  /*8aa0*/  LDG.E.U8 R16, desc[UR36][R22.64+0x11] ;  /* 0x0000112416107981 */ /* 0x000e24000c1e1100 */
[----:B0-----:R-:W-:-:S05]  /*8ab0*/  PRMT R3, R16, 0x8880, RZ ;  /* 0x0000888010037816 */ /* 0x001fca00000000ff */
[----:B------:R-:W-:-:S07]  /*8ac0*/  IMAD R2, R3, R18, RZ ;  /* 0x0000001203027224 */ /* 0x000fce00078e02ff */
.L_x_316:
[----:B------:R-:W-:Y:S05]  /*8ad0*/  BSYNC B1 ;  /* 0x0000000000017941 */ /* 0x000fea0003800000 */
.L_x_315:
[----:B------:R-:W-:Y:S01]  /*8ae0*/  @!P3 IMAD R35, R35, R17, R2 ;  /* 0x000000112323b224 */ /* 0x000fe200078e0202 */
[----:B------:R-:W-:Y:S04]  /*8af0*/  BSSY B1, `(.L_x_317) ;  /* 0x0000006000017945 */ /* 0x000fe80003800000 */
[----:B------:R0:W-:Y:S01]  /*8b00*/  @!P3 STG.E.U8 desc[UR36][R8.64+0x11], R35 ;  /* 0x000011230800b986 */ /* 0x0001e2000c101124 */
[----:B------:R-:W-:Y:S05]  /*8b10*/  @P5 BRA `(.L_x_318) ;  /* 0x00000000000c5947 */ /* 0x000fea0003800000 */
[----:B------:R-:W0:Y:S02]  /*8b20*/  LDG.E.U8 R16, desc[UR36][R4.64+0x18] ;  /* 0x0000182404107981 */ /* 0x000e24000c1e1100 */
[----:B0-----:R-:W-:-:S05]  /*8b30*/  PRMT R3, R16, 0x8880, RZ ;  /* 0x0000888010037816 */ /* 0x001fca00000000ff */
[----:B------:R-:W-:-:S07]  /*8b40*/  IMAD R2, R3, R18, RZ ;  /* 0x0000001203027224 */ /* 0x000fce00078e02ff */
.L_x_318:
[----:B------:R-:W-:Y:S05]  /*8b50*/  BSYNC B1 ;  /* 0x0000000000017941 */ /* 0x000fea0003800000 */
.L_x_317:
[----:B0-----:R-:W-:Y:S01]  /*8b60*/  @!P5 IMAD R3, R36, R17, R2 ;  /* 0x000000112403d224 */ /* 0x001fe200078e0202 */
[----:B------:R-:W-:Y:S04]  /*8b70*/  BSSY B1, `(.L_x_319) ;  /* 0x0000006000017945 */ /* 0x000fe80003800000 */
[----:B------:R0:W-:Y:S01]  /*8b80*/  @!P5 STG.E.U8 desc[UR36][R6.64+0x18], R3 ;  /* 0x000018030600d986 */ /* 0x0001e2000c101124 */
[----:B------:R-:W-:Y:S05]  /*8b90*/  @P0 BRA `(.L_x_320) ;  /* 0x00000000000c0947 */ /* 0x000fea0003800000 */
[----:B------:R-:W0:Y:S02]  /*8ba0*/  LDG.E.U8 R16, desc[UR36][R4.64+0x19] ;  /* 0x0000192404107981 */ /* 0x000e24000c1e1100 */
[----:B0-----:R-:W-:-:S05]  /*8bb0*/  PRMT R3, R16, 0x8880, RZ ;  /* 0x0000888010037816 */ /* 0x001fca00000000ff */
[----:B------:R-:W-:-:S07]  /*8bc0*/  IMAD R2, R3, R18, RZ ;  /* 0x0000001203027224 */ /* 0x000fce00078e02ff */
.L_x_320:
[----:B------:R-:W-:Y:S05]  /*8bd0*/  BSYNC B1 ;  /* 0x0000000000017941 */ /* 0x000fea0003800000 */
.L_x_319:
        /* <DEDUP_REMOVED lines=11> */
.L_x_322:
[----:B------:R-:W-:Y:S05]  /*8c90*/  BSYNC B1 ;  /* 0x0000000000017941 */ /* 0x000fea0003800000 */
.L_x_321:
[----:B0-----:R-:W-:Y:S01]  /*8ca0*/  @!P4 IMAD R3, R38, R17, R2 ;  /* 0x000000112603c224 */ /* 0x001fe200078e0202 */
[----:B------:R-:W-:Y:S04]  /*8cb0*/  BSSY B1, `(.L_x_323) ;  /* 0x0000006000017945 */ /* 0x000fe80003800000 */
[----:B------:R0:W-:Y:S01]  /*8cc0*/  @!P4 STG.E.U8 desc[UR36][R8.64+0x18], R3 ;  /* 0x000018030800c986 */ /* 0x0001e2000c101124 */
[----:B------:R-:W-:Y:S05]  /*8cd0*/  @P3 BRA `(.L_x_324) ;  /* 0x00000000000c3947 */ /* 0x000fea0003800000 */
[----:B------:R-:W0:Y:S02]  /*8ce0*/  LDG.E.U8 R16, desc[UR36][R22.64+0x19] ;  /* 0x0000192416107981 */ /* 0x000e24000c1e1100 */
[----:B0-----:R-:W-:-:S05]  /*8cf0*/  PRMT R3, R16, 0x8880, RZ ;  /* 0x0000888010037816 */ /* 0x001fca00000000ff */
[----:B------:R-:W-:-:S07]  /*8d00*/  IMAD R2, R3, R18, RZ ;  /* 0x0000001203027224 */ /* 0x000fce00078e02ff */
.L_x_324:
[----:B------:R-:W-:Y:S05]  /*8d10*/  BSYNC B1 ;  /* 0x0000000000017941 */ /* 0x000fea0003800000 */
.L_x_323:
[----:B------:R-:W-:Y:S01]  /*8d20*/  @!P3 IMAD R39, R39, R17, R2 ;  /* 0x000000112727b224 */ /* 0x000fe200078e0202 */
[----:B------:R-:W-:Y:S04]  /*8d30*/  BSSY B1, `(.L_x_325) ;  /* 0x0000006000017945 */ /* 0x000fe80003800000 */
[----:B------:R0:W-:Y:S01]  /*8d40*/  @!P3 STG.E.U8 desc[UR36][R8.64+0x19], R39 ;  /* 0x000019270800b986 */ /* 0x0001e2000c101124 */
[----:B------:R-:W-:Y:S05]  /*8d50*/  @P5 BRA `(.L_x_326) ;  /* 0x00000000000c5947 */ /* 0x000fea0003800000 */
[----:B------:R-:W0:Y:S02]  /*8d60*/  LDG.E.U8 R16, desc[UR36][R4.64+0x20] ;  /* 0x0000202404107981 */ /* 0x000e24000c1e1100 */
[----:B0-----:R-:W-:-:S05]  /*8d70*/  PRMT R3, R16, 0x8880, RZ ;  /* 0x0000888010037816 */ /* 0x001fca00000000ff */
[----:B------:R-:W-:-:S07]  /*8d80*/  IMAD R2, R3, R18, RZ ;  /* 0x0000001203027224 */ /* 0x000fce00078e02ff */
.L_x_326:
[----:B------:R-:W-:Y:S05]  /*8d90*/  BSYNC B1 ;  /* 0x0000000000017941 */ /* 0x000fea0003800000 */
.L_x_325:
[----:B0-----:R-:W-:Y:S01]  /*8da0*/  @!P5 IMAD R3, R40, R17, R2 ;  /* 0x000000112803d224 */ /* 0x001fe200078e0202 */
[----:B------:R-:W-:Y:S04]  /*8db0*/  BSSY B1, `(.L_x_327) ;  /* 0x0000006000017945 */ /* 0x000fe80003800000 */
[----:B------:R0:W-:Y:S01]  /*8dc0*/  @!P5 STG.E.U8 desc[UR36][R6.64+0x20], R3 ;  /* 0x000020030600d986 */ /* 0x0001e2000c101124 */
[----:B------:R-:W-:Y:S05]  /*8dd0*/  @P0 BRA `(.L_x_328) ;  /* 0x00000000000c0947 */ /* 0x000fea0003800000 */
[----:B------:R-:W0:Y:S02]  /*8de0*/  LDG.E.U8 R16, desc[UR36][R4.64+0x21] ;  /* 0x0000212404107981 */ /* 0x000e24000c1e1100 */
[----:B0-----:R-:W-:-:S05]  /*8df0*/  PRMT R3, R16, 0x8880, RZ ;  /* 0x0000888010037816 */ /* 0x001fca00000000ff */
[----:B------:R-:W-:-:S07]  /*8e00*/  IMAD R2, R3, R18, RZ ;  /* 0x0000001203027224 */ /* 0x000fce00078e02ff */
.L_x_328:
[----:B------:R-:W-:Y:S05]  /*8e10*/  BSYNC B1 ;  /* 0x0000000000017941 */ /* 0x000fea0003800000 */
.L_x_327:
        /* <DEDUP_REMOVED lines=11> */
.L_x_330:
[----:B------:R-:W-:Y:S05]  /*8ed0*/  BSYNC B1 ;  /* 0x0000000000017941 */ /* 0x000fea0003800000 */
.L_x_329:
[----:B0-----:R-:W-:Y:S01]  /*8ee0*/  @!P4 IMAD R3, R42, R17, R2 ;  /* 0x000000112a03c224 */ /* 0x001fe200078e0202 */
[----:B------:R-:W-:Y:S04]  /*8ef0*/  BSSY B1, `(.L_x_331) ;  /* 0x0000006000017945 */ /* 0x000fe80003800000 */
[----:B------:R0:W-:Y:S01]  /*8f00*/  @!P4 STG.E.U8 desc[UR36][R8.64+0x20], R3 ;  /* 0x000020030800c986 */ /* 0x0001e2000c101124 */
[----:B------:R-:W-:Y:S05]  /*8f10*/  @P3 BRA `(.L_x_332) ;  /* 0x00000000000c3947 */ /* 0x000fea0003800000 */
[----:B------:R-:W0:Y:S02]  /*8f20*/  LDG.E.U8 R16, desc[UR36][R22.64+0x21] ;  /* 0x0000212416107981 */ /* 0x000e24000c1e1100 */
[----:B0-----:R-:W-:-:S05]  /*8f30*/  PRMT R3, R16, 0x8880, RZ ;  /* 0x0000888010037816 */ /* 0x001fca00000000ff */
[----:B------:R-:W-:-:S07]  /*8f40*/  IMAD R2, R3, R18, RZ ;  /* 0x0000001203027224 */ /* 0x000fce00078e02ff */
.L_x_332:
[----:B------:R-:W-:Y:S05]  /*8f50*/  BSYNC B1 ;  /* 0x0000000000017941 */ /* 0x000fea0003800000 */
.L_x_331:
[----:B------:R-:W-:Y:S01]  /*8f60*/  @!P3 IMAD R43, R43, R17, R2 ;  /* 0x000000112b2bb224 */ /* 0x000fe200078e0202 */
[----:B------:R-:W-:Y:S04]  /*8f70*/  BSSY B1, `(.L_x_333) ;  /* 0x0000006000017945 */ /* 0x000fe80003800000 */
[----:B------:R0:W-:Y:S01]  /*8f80*/  @!P3 STG.E.U8 desc[UR36][R8.64+0x21], R43 ;  /* 0x0000212b0800b986 */ /* 0x0001e2000c101124 */
[----:B------:R-:W-:Y:S05]  /*8f90*/  @P5 BRA `(.L_x_334) ;  /* 0x00000000000c5947 */ /* 0x000fea0003800000 */
[----:B------:R-:W0:Y:S02]  /*8fa0*/  LDG.E.U8 R16, desc[UR36][R4.64+0x28] ;  /* 0x0000282404107981 */ /* 0x000e24000c1e1100 */
[----:B0-----:R-:W-:-:S05]  /*8fb0*/  PRMT R3, R16, 0x8880, RZ ;  /* 0x0000888010037816 */ /* 0x001fca00000000ff */
[----:B------:R-:W-:-:S07]  /*8fc0*/  IMAD R2, R3, R18, RZ ;  /* 0x0000001203027224 */ /* 0x000fce00078e02ff */
.L_x_334:
[----:B------:R-:W-:Y:S05]  /*8fd0*/  BSYNC B1 ;  /* 0x0000000000017941 */ /* 0x000fea0003800000 */
.L_x_333:
[----:B0-----:R-:W-:Y:S01]  /*8fe0*/  @!P5 IMAD R3, R44, R17, R2 ;  /* 0x000000112c03d224 */ /* 0x001fe200078e0202 */
[----:B------:R-:W-:Y:S04]  /*8ff0*/  BSSY B1, `(.L_x_335) ;  /* 0x0000006000017945 */ /* 0x000fe80003800000 */
[----:B------:R0:W-:Y:S01]  /*9000*/  @!P5 STG.E.U8 desc[UR36][R6.64+0x28], R3 ;  /* 0x000028030600d986 */ /* 0x0001e2000c101124 */
[----:B------:R-:W-:Y:S05]  /*9010*/  @P0 BRA `(.L_x_336) ;  /* 0x00000000000c0947 */ /* 0x000fea0003800000 */
[----:B------:R-:W0:Y:S02]  /*9020*/  LDG.E.U8 R16, desc[UR36][R4.64+0x29] ;  /* 0x0000292404107981 */ /* 0x000e24000c1e1100 */
[----:B0-----:R-:W-:-:S05]  /*9030*/  PRMT R3, R16, 0x8880, RZ ;  /* 0x0000888010037816 */ /* 0x001fca00000000ff */
[----:B------:R-:W-:-:S07]  /*9040*/  IMAD R2, R3, R18, RZ ;  /* 0x0000001203027224 */ /* 0x000fce00078e02ff */
.L_x_336:
[----:B------:R-:W-:Y:S05]  /*9050*/  BSYNC B1 ;  /* 0x0000000000017941 */ /* 0x000fea0003800000 */
.L_x_335:
        /* <DEDUP_REMOVED lines=11> */
.L_x_338:
[----:B------:R-:W-:Y:S05]  /*9110*/  BSYNC B1 ;  /* 0x0000000000017941 */ /* 0x000fea0003800000 */
.L_x_337:
[----:B0-----:R-:W-:Y:S01]  /*9120*/  @!P4 IMAD R3, R46, R17, R2 ;  /* 0x000000112e03c224 */ /* 0x001fe200078e0202 */
[----:B------:R-:W-:Y:S04]  /*9130*/  BSSY B1, `(.L_x_339) ;  /* 0x0000006000017945 */ /* 0x000fe80003800000 */
[----:B------:R0:W-:Y:S01]  /*9140*/  @!P4 STG.E.U8 desc[UR36][R8.64+0x28], R3 ;  /* 0x000028030800c986 */ /* 0x0001e2000c101124 */
[----:B------:R-:W-:Y:S05]  /*9150*/  @P3 BRA `(.L_x_340) ;  /* 0x00000000000c3947 */ /* 0x000fea0003800000 */
[----:B------:R-:W0:Y:S02]  /*9160*/  LDG.E.U8 R16, desc[UR36][R22.64+0x29] ;  /* 0x0000292416107981 */ /* 0x000e24000c1e1100 */
[----:B0-----:R-:W-:-:S05]  /*9170*/  PRMT R3, R16, 0x8880, RZ ;  /* 0x0000888010037816 */ /* 0x001fca00000000ff */
[----:B------:R-:W-:-:S07]  /*9180*/  IMAD R2, R3, R18, RZ ;  /* 0x0000001203027224 */ /* 0x000fce00078e02ff */
.L_x_340:
[----:B------:R-:W-:Y:S05]  /*9190*/  BSYNC B1 ;  /* 0x0000000000017941 */ /* 0x000fea0003800000 */
.L_x_339:
[----:B------:R-:W-:Y:S01]  /*91a0*/  @!P3 IMAD R47, R47, R17, R2 ;  /* 0x000000112f2fb224 */ /* 0x000fe200078e0202 */
[----:B------:R-:W-:Y:S04]  /*91b0*/  BSSY B1, `(.L_x_341) ;  /* 0x0000006000017945 */ /* 0x000fe80003800000 */
[----:B------:R0:W-:Y:S01]  /*91c0*/  @!P3 STG.E.U8 desc[UR36][R8.64+0x29], R47 ;  /* 0x0000292f0800b986 */ /* 0x0001e2000c101124 */
[----:B------:R-:W-:Y:S05]  /*91d0*/  @P5 BRA `(.L_x_342) ;  /* 0x00000000000c5947 */ /* 0x000fea0003800000 */
[----:B------:R-:W0:Y:S02]  /*91e0*/  LDG.E.U8 R16, desc[UR36][R4.64+0x30] ;  /* 0x0000302404107981 */ /* 0x000e24000c1e1100 */
[----:B0-----:R-:W-:-:S05]  /*91f0*/  PRMT R3, R16, 0x8880, RZ ;  /* 0x0000888010037816 */ /* 0x001fca00000000ff */
[----:B------:R-:W-:-:S07]  /*9200*/  IMAD R2, R3, R18, RZ ;  /* 0x0000001203027224 */ /* 0x000fce00078e02ff */
.L_x_342:
[----:B------:R-:W-:Y:S05]  /*9210*/  BSYNC B1 ;  /* 0x0000000000017941 */ /* 0x000fea0003800000 */
.L_x_341:
[----:B0-----:R-:W-:Y:S01]  /*9220*/  @!P5 IMAD R3, R48, R17, R2 ;  /* 0x000000113003d224 */ /* 0x001fe200078e0202 */
[----:B------:R-:W-:Y:S04]  /*9230*/  BSSY B1, `(.L_x_343) ;  /* 0x0000006000017945 */ /* 0x000fe80003800000 */
[----:B------:R0:W-:Y:S01]  /*9240*/  @!P5 STG.E.U8 desc[UR36][R6.64+0x30], R3 ;  /* 0x000030030600d986 */ /* 0x0001e2000c101124 */
[----:B------:R-:W-:Y:S05]  /*9250*/  @P0 BRA `(.L_x_344) ;  /* 0x00000000000c0947 */ /* 0x000fea0003800000 */
[----:B------:R-:W0:Y:S02]  /*9260*/  LDG.E.U8 R16, desc[UR36][R4.64+0x31] ;  /* 0x0000312404107981 */ /* 0x000e24000c1e1100 */
[----:B0-----:R-:W-:-:S05]  /*9270*/  PRMT R3, R16, 0x8880, RZ ;  /* 0x0000888010037816 */ /* 0x001fca00000000ff */
[----:B------:R-:W-:-:S07]  /*9280*/  IMAD R2, R3, R18, RZ ;  /* 0x0000001203027224 */ /* 0x000fce00078e02ff */
.L_x_344:
[----:B------:R-:W-:Y:S05]  /*9290*/  BSYNC B1 ;  /* 0x0000000000017941 */ /* 0x000fea0003800000 */
.L_x_343:
        /* <DEDUP_REMOVED lines=11> */
.L_x_346:
[----:B------:R-:W-:Y:S05]  /*9350*/  BSYNC B1 ;  /* 0x0000000000017941 */ /* 0x000fea0003800000 */
.L_x_345:
[----:B0-----:R-:W-:Y:S01]  /*9360*/  @!P4 IMAD R3, R50, R17, R2 ;  /* 0x000000113203c224 */ /* 0x001fe200078e0202 */
[----:B------:R-:W-:Y:S04]  /*9370*/  BSSY B1, `(.L_x_347) ;  /* 0x0000006000017945 */ /* 0x000fe80003800000 */
[----:B------:R0:W-:Y:S01]  /*9380*/  @!P4 STG.E.U8 desc[UR36][R8.64+0x30], R3 ;  /* 0x000030030800c986 */ /* 0x0001e2000c101124 */
[----:B------:R-:W-:Y:S05]  /*9390*/  @P3 BRA `(.L_x_348) ;  /* 0x00000000000c3947 */ /* 0x000fea0003800000 */
[----:B------:R-:W0:Y:S02]  /*93a0*/  LDG.E.U8 R16, desc[UR36][R22.64+0x31] ;  /* 0x0000312416107981 */ /* 0x000e24000c1e1100 */
[----:B0-----:R-:W-:-:S05]  /*93b0*/  PRMT R3, R16, 0x8880, RZ ;  /* 0x0000888010037816 */ /* 0x001fca00000000ff */
[----:B------:R-:W-:-:S07]  /*93c0*/  IMAD R2, R3, R18, RZ ;  /* 0x0000001203027224 */ /* 0x000fce00078e02ff */
.L_x_348:
[----:B------:R-:W-:Y:S05]  /*93d0*/  BSYNC B1 ;  /* 0x0000000000017941 */ /* 0x000fea0003800000 */
.L_x_347:
[----:B------:R-:W-:Y:S01]  /*93e0*/  @!P3 IMAD R51, R51, R17, R2 ;  /* 0x000000113333b224 */ /* 0x000fe200078e0202 */
[----:B------:R-:W-:Y:S04]  /*93f0*/  BSSY B1, `(.L_x_349) ;  /* 0x0000006000017945 */ /* 0x000fe80003800000 */
[----:B------:R0:W-:Y:S01]  /*9400*/  @!P3 STG.E.U8 desc[UR36][R8.64+0x31], R51 ;  /* 0x000031330800b986 */ /* 0x0001e2000c101124 */
[----:B------:R-:W-:Y:S05]  /*9410*/  @P5 BRA `(.L_x_350) ;  /* 0x00000000000c5947 */ /* 0x000fea0003800000 */
[----:B------:R-:W0:Y:S02]  /*9420*/  LDG.E.U8 R16, desc[UR36][R4.64+0x38] ;  /* 0x0000382404107981 */ /* 0x000e24000c1e1100 */
[----:B0-----:R-:W-:-:S05]  /*9430*/  PRMT R3, R16, 0x8880, RZ ;  /* 0x0000888010037816 */ /* 0x001fca00000000ff */
[----:B------:R-:W-:-:S07]  /*9440*/  IMAD R2, R3, R18, RZ ;  /* 0x0000001203027224 */ /* 0x000fce00078e02ff */
.L_x_350:
[----:B------:R-:W-:Y:S05]  /*9450*/  BSYNC B1 ;  /* 0x0000000000017941 */ /* 0x000fea0003800000 */
.L_x_349:
[----:B0-----:R-:W-:Y:S01]  /*9460*/  @!P5 IMAD R3, R52, R17, R2 ;  /* 0x000000113403d224 */ /* 0x001fe200078e0202 */
[----:B------:R-:W-:Y:S04]  /*9470*/  BSSY B1, `(.L_x_351) ;  /* 0x0000006000017945 */ /* 0x000fe80003800000 */
[----:B------:R0:W-:Y:S01]  /*9480*/  @!P5 STG.E.U8 desc[UR36][R6.64+0x38], R3 ;  /* 0x000038030600d986 */ /* 0x0001e2000c101124 */
[----:B------:R-:W-:Y:S05]  /*9490*/  @P0 BRA `(.L_x_352) ;  /* 0x00000000000c0947 */ /* 0x000fea0003800000 */
[----:B------:R-:W0:Y:S02]  /*94a0*/  LDG.E.U8 R16, desc[UR36][R4.64+0x39] ;  /* 0x0000392404107981 */ /* 0x000e24000c1e1100 */
[----:B0-----:R-:W-:-:S05]  /*94b0*/  PRMT R3, R16, 0x8880, RZ ;  /* 0x0000888010037816 */ /* 0x001fca00000000ff */
[----:B------:R-:W-:-:S07]  /*94c0*/  IMAD R2, R3, R18, RZ ;  /* 0x0000001203027224 */ /* 0x000fce00078e02ff */
.L_x_352:
[----:B------:R-:W-:Y:S05]  /*94d0*/  BSYNC B1 ;  /* 0x0000000000017941 */ /* 0x000fea0003800000 */
.L_x_351:
        /* <DEDUP_REMOVED lines=11> */
.L_x_354:
[----:B------:R-:W-:Y:S05]  /*9590*/  BSYNC B1 ;  /* 0x0000000000017941 */ /* 0x000fea0003800000 */
.L_x_353:
[----:B0-----:R-:W-:Y:S01]  /*95a0*/  @!P4 IMAD R3, R54, R17, R2 ;  /* 0x000000113603c224 */ /* 0x001fe200078e0202 */
[----:B------:R-:W-:Y:S04]  /*95b0*/  BSSY B1, `(.L_x_355) ;  /* 0x0000006000017945 */ /* 0x000fe80003800000 */
[----:B------:R0:W-:Y:S01]  /*95c0*/  @!P4 STG.E.U8 desc[UR36][R8.64+0x38], R3 ;  /* 0x000038030800c986 */ /* 0x0001e2000c101124 */
[----:B------:R-:W-:Y:S05]  /*95d0*/  @P3 BRA `(.L_x_356) ;  /* 0x00000000000c3947 */ /* 0x000fea0003800000 */
[----:B------:R-:W0:Y:S02]  /*95e0*/  LDG.E.U8 R16, desc[UR36][R22.64+0x39] ;  /* 0x0000392416107981 */ /* 0x000e24000c1e1100 */
[----:B0-----:R-:W-:-:S05]  /*95f0*/  PRMT R3, R16, 0x8880, RZ ;  /* 0x0000888010037816 */ /* 0x001fca00000000ff */
[----:B------:R-:W-:-:S07]  /*9600*/  IMAD R2, R3, R18, RZ ;  /* 0x0000001203027224 */ /* 0x000fce00078e02ff */
.L_x_356:
[----:B------:R-:W-:Y:S05]  /*9610*/  BSYNC B1 ;  /* 0x0000000000017941 */ /* 0x000fea0003800000 */
.L_x_355:
[----:B------:R-:W-:Y:S01]  /*9620*/  @!P3 IMAD R55, R55, R17, R2 ;  /* 0x000000113737b224 */ /* 0x000fe200078e0202 */
[----:B------:R-:W-:Y:S04]  /*9630*/  BSSY B1, `(.L_x_357) ;  /* 0x0000006000017945 */ /* 0x000fe80003800000 */
[----:B------:R0:W-:Y:S01]  /*9640*/  @!P3 STG.E.U8 desc[UR36][R8.64+0x39], R55 ;  /* 0x000039370800b986 */ /* 0x0001e2000c101124 */
[----:B------:R-:W-:Y:S05]  /*9650*/  @P5 BRA `(.L_x_358) ;  /* 0x00000000000c5947 */ /* 0x000fea0003800000 */
[----:B------:R-:W0:Y:S02]  /*9660*/  LDG.E.U8 R16, desc[UR36][R4.64+0x40] ;  /* 0x0000402404107981 */ /* 0x000e24000c1e1100 */
[----:B0-----:R-:W-:-:S05]  /*9670*/  PRMT R3, R16, 0x8880, RZ ;  /* 0x0000888010037816 */ /* 0x001fca00000000ff */
[----:B------:R-:W-:-:S07]  /*9680*/  IMAD R2, R3, R18, RZ ;  /* 0x0000001203027224 */ /* 0x000fce00078e02ff */
.L_x_358:
[----:B------:R-:W-:Y:S05]  /*9690*/  BSYNC B1 ;  /* 0x0000000000017941 */ /* 0x000fea0003800000 */
.L_x_357:
[----:B0-----:R-:W-:Y:S01]  /*96a0*/  @!P5 IMAD R3, R56, R17, R2 ;  /* 0x000000113803d224 */ /* 0x001fe200078e0202 */
[----:B------:R-:W-:Y:S04]  /*96b0*/  BSSY B1, `(.L_x_359) ;  /* 0x0000006000017945 */ /* 0x000fe80003800000 */
[----:B------:R0:W-:Y:S01]  /*96c0*/  @!P5 STG.E.U8 desc[UR36][R6.64+0x40], R3 ;  /* 0x000040030600d986 */ /* 0x0001e2000c101124 */
[----:B------:R-:W-:Y:S05]  /*96d0*/  @P0 BRA `(.L_x_360) ;  /* 0x00000000000c0947 */ /* 0x000fea0003800000 */
[----:B------:R-:W0:Y:S02]  /*96e0*/  LDG.E.U8 R16, desc[UR36][R4.64+0x41] ;  /* 0x0000412404107981 */ /* 0x000e24000c1e1100 */
[----:B0-----:R-:W-:-:S05]  /*96f0*/  PRMT R3, R16, 0x8880, RZ ;  /* 0x0000888010037816 */ /* 0x001fca00000000ff */
[----:B------:R-:W-:-:S07]  /*9700*/  IMAD R2, R3, R18, RZ ;  /* 0x0000001203027224 */ /* 0x000fce00078e02ff */
.L_x_360:
[----:B------:R-:W-:Y:S05]  /*9710*/  BSYNC B1 ;  /* 0x0000000000017941 */ /* 0x000fea0003800000 */
.L_x_359:
        /* <DEDUP_REMOVED lines=11> */
.L_x_362:
[----:B------:R-:W-:Y:S05]  /*97d0*/  BSYNC B1 ;  /* 0x0000000000017941 */ /* 0x000fea0003800000 */
.L_x_361:
[----:B0-----:R-:W-:Y:S01]  /*97e0*/  @!P4 IMAD R3, R58, R17, R2 ;  /* 0x000000113a03c224 */ /* 0x001fe200078e0202 */
[----:B------:R-:W-:Y:S04]  /*97f0*/  BSSY B1, `(.L_x_363) ;  /* 0x0000006000017945 */ /* 0x000fe80003800000 */
[----:B------:R0:W-:Y:S01]  /*9800*/  @!P4 STG.E.U8 desc[UR36][R8.64+0x40], R3 ;  /* 0x000040030800c986 */ /* 0x0001e2000c101124 */
[----:B------:R-:W-:Y:S05]  /*9810*/  @P3 BRA `(.L_x_364) ;  /* 0x00000000000c3947 */ /* 0x000fea0003800000 */
[----:B------:R-:W0:Y:S02]  /*9820*/  LDG.E.U8 R16, desc[UR36][R22.64+0x41] ;  /* 0x0000412416107981 */ /* 0x000e24000c1e1100 */
[----:B0-----:R-:W-:-:S05]  /*9830*/  PRMT R3, R16, 0x8880, RZ ;  /* 0x0000888010037816 */ /* 0x001fca00000000ff */
[----:B------:R-:W-:-:S07]  /*9840*/  IMAD R2, R3, R18, RZ ;  /* 0x0000001203027224 */ /* 0x000fce00078e02ff */
.L_x_364:
[----:B------:R-:W-:Y:S05]  /*9850*/  BSYNC B1 ;  /* 0x0000000000017941 */ /* 0x000fea0003800000 */
.L_x_363:
[----:B------:R-:W-:Y:S01]  /*9860*/  @!P3 IMAD R59, R59, R17, R2 ;  /* 0x000000113b3bb224 */ /* 0x000fe200078e0202 */
[----:B------:R-:W-:Y:S04]  /*9870*/  BSSY B1, `(.L_x_365) ;  /* 0x0000006000017945 */ /* 0x000fe80003800000 */
[----:B------:R0:W-:Y:S01]  /*9880*/  @!P3 STG.E.U8 desc[UR36][R8.64+0x41], R59 ;  /* 0x0000413b0800b986 */ /* 0x0001e2000c101124 */
[----:B------:R-:W-:Y:S05]  /*9890*/  @P5 BRA `(.L_x_366) ;  /* 0x00000000000c5947 */ /* 0x000fea0003800000 */
[----:B------:R-:W0:Y:S02]  /*98a0*/  LDG.E.U8 R16, desc[UR36][R4.64+0x48] ;  /* 0x0000482404107981 */ /* 0x000e24000c1e1100 */
[----:B0-----:R-:W-:-:S05]  /*98b0*/  PRMT R3, R16, 0x8880, RZ ;  /* 0x0000888010037816 */ /* 0x001fca00000000ff */
[----:B------:R-:W-:-:S07]  /*98c0*/  IMAD R2, R3, R18, RZ ;  /* 0x0000001203027224 */ /* 0x000fce00078e02ff */
.L_x_366:
[----:B------:R-:W-:Y:S05]  /*98d0*/  BSYNC B1 ;  /* 0x0000000000017941 */ /* 0x000fea0003800000 */
.L_x_365:
[----:B0-----:R-:W-:Y:S01]  /*98e0*/  @!P5 IMAD R3, R60, R17, R2 ;  /* 0x000000113c03d224 */ /* 0x001fe200078e0202 */
[----:B------:R-:W-:Y:S04]  /*98f0*/  BSSY B1, `(.L_x_367) ;  /* 0x0000006000017945 */ /* 0x000fe80003800000 */
[----:B------:R0:W-:Y:S01]  /*9900*/  @!P5 STG.E.U8 desc[UR36][R6.64+0x48], R3 ;  /* 0x000048030600d986 */ /* 0x0001e2000c101124 */
[----:B------:R-:W-:Y:S05]  /*9910*/  @P0 BRA `(.L_x_368) ;  /* 0x00000000000c0947 */ /* 0x000fea0003800000 */
[----:B------:R-:W0:Y:S02]  /*9920*/  LDG.E.U8 R16, desc[UR36][R4.64+0x49] ;  /* 0x0000492404107981 */ /* 0x000e24000c1e1100 */
[----:B0-----:R-:W-:-:S05]  /*9930*/  PRMT R3, R16, 0x8880, RZ ;  /* 0x0000888010037816 */ /* 0x001fca00000000ff */
[----:B------:R-:W-:-:S07]  /*9940*/  IMAD R2, R3, R18, RZ ;  /* 0x0000001203027224 */ /* 0x000fce00078e02ff */
.L_x_368:
[----:B------:R-:W-:Y:S05]  /*9950*/  BSYNC B1 ;  /* 0x0000000000017941 */ /* 0x000fea0003800000 */
.L_x_367:
        /* <DEDUP_REMOVED lines=11> */
.L_x_370:
[----:B------:R-:W-:Y:S05]  /*9a10*/  BSYNC B1 ;  /* 0x0000000000017941 */ /* 0x000fea0003800000 */
.L_x_369:
[----:B0-----:R-:W-:Y:S01]  /*9a20*/  @!P4 IMAD R3, R62, R17, R2 ;  /* 0x000000113e03c224 */ /* 0x001fe200078e0202 */
[----:B------:R-:W-:Y:S04]  /*9a30*/  BSSY B1, `(.L_x_371) ;  /* 0x0000006000017945 */ /* 0x000fe80003800000 */
[----:B------:R0:W-:Y:S01]  /*9a40*/  @!P4 STG.E.U8 desc[UR36][R8.64+0x48], R3 ;  /* 0x000048030800c986 */ /* 0x0001e2000c101124 */
[----:B------:R-:W-:Y:S05]  /*9a50*/  @P3 BRA `(.L_x_372) ;  /* 0x00000000000c3947 */ /* 0x000fea0003800000 */
[----:B------:R-:W0:Y:S02]  /*9a60*/  LDG.E.U8 R16, desc[UR36][R22.64+0x49] ;  /* 0x0000492416107981 */ /* 0x000e24000c1e1100 */
[----:B0-----:R-:W-:-:S05]  /*9a70*/  PRMT R3, R16, 0x8880, RZ ;  /* 0x0000888010037816 */ /* 0x001fca00000000ff */
[----:B------:R-:W-:-:S07]  /*9a80*/  IMAD R2, R3, R18, RZ ;  /* 0x0000001203027224 */ /* 0x000fce00078e02ff */
.L_x_372:
[----:B------:R-:W-:Y:S05]  /*9a90*/  BSYNC B1 ;  /* 0x0000000000017941 */ /* 0x000fea0003800000 */
.L_x_371:
[----:B------:R-:W-:Y:S01]  /*9aa0*/  @!P3 IMAD R63, R63, R17, R2 ;  /* 0x000000113f3fb224 */ /* 0x000fe200078e0202 */
[----:B------:R-:W-:Y:S04]  /*9ab0*/  BSSY B1, `(.L_x_373) ;  /* 0x0000006000017945 */ /* 0x000fe80003800000 */
[----:B------:R0:W-:Y:S01]  /*9ac0*/  @!P3 STG.E.U8 desc[UR36][R8.64+0x49], R63 ;  /* 0x0000493f0800b986 */ /* 0x0001e2000c101124 */
[----:B------:R-:W-:Y:S05]  /*9ad0*/  @P5 BRA `(.L_x_374) ;  /* 0x00000000000c5947 */ /* 0x000fea0003800000 */
[----:B------:R-:W0:Y:S02]  /*9ae0*/  LDG.E.U8 R16, desc[UR36][R4.64+0x50] ;  /* 0x0000502404107981 */ /* 0x000e24000c1e1100 */
[----:B0-----:R-:W-:-:S05]  /*9af0*/  PRMT R3, R16, 0x8880, RZ ;  /* 0x0000888010037816 */ /* 0x001fca00000000ff */
[----:B------:R-:W-:-:S07]  /*9b00*/  IMAD R2, R3, R18, RZ ;  /* 0x0000001203027224 */ /* 0x000fce00078e02ff */
.L_x_374:
[----:B------:R-:W-:Y:S05]  /*9b10*/  BSYNC B1 ;  /* 0x0000000000017941 */ /* 0x000fea0003800000 */
.L_x_373:
[----:B0-----:R-:W-:Y:S01]  /*9b20*/  @!P5 IMAD R3, R64, R17, R2 ;  /* 0x000000114003d224 */ /* 0x001fe200078e0202 */
[----:B------:R-:W-:Y:S04]  /*9b30*/  BSSY B1, `(.L_x_375) ;  /* 0x0000006000017945 */ /* 0x000fe80003800000 */
[----:B------:R0:W-:Y:S01]  /*9b40*/  @!P5 STG.E.U8 desc[UR36][R6.64+0x50], R3 ;  /* 0x000050030600d986 */ /* 0x0001e2000c101124 */
[----:B------:R-:W-:Y:S05]  /*9b50*/  @P0 BRA `(.L_x_376) ;  /* 0x00000000000c0947 */ /* 0x000fea0003800000 */
[----:B------:R-:W0:Y:S02]  /*9b60*/  LDG.E.U8 R16, desc[UR36][R4.64+0x51] ;  /* 0x0000512404107981 */ /* 0x000e24000c1e1100 */
[----:B0-----:R-:W-:-:S05]  /*9b70*/  PRMT R3, R16, 0x8880, RZ ;  /* 0x0000888010037816 */ /* 0x001fca00000000ff */
[----:B------:R-:W-:-:S07]  /*9b80*/  IMAD R2, R3, R18, RZ ;  /* 0x0000001203027224 */ /* 0x000fce00078e02ff */
.L_x_376:
[----:B------:R-:W-:Y:S05]  /*9b90*/  BSYNC B1 ;  /* 0x0000000000017941 */ /* 0x000fea0003800000 */
.L_x_375:
        /* <DEDUP_REMOVED lines=11> */
.L_x_378:
[----:B------:R-:W-:Y:S05]  /*9c50*/  BSYNC B1 ;  /* 0x0000000000017941 */ /* 0x000fea0003800000 */
.L_x_377:
[----:B0-----:R-:W-:Y:S01]  /*9c60*/  @!P4 IMAD R3, R66, R17, R2 ;  /* 0x000000114203c224 */ /* 0x001fe200078e0202 */
[----:B------:R-:W-:Y:S04]  /*9c70*/  BSSY B1, `(.L_x_379) ;  /* 0x0000006000017945 */ /* 0x000fe80003800000 */
[----:B------:R0:W-:Y:S01]  /*9c80*/  @!P4 STG.E.U8 desc[UR36][R8.64+0x50], R3 ;  /* 0x000050030800c986 */ /* 0x0001e2000c101124 */
[----:B------:R-:W-:Y:S05]  /*9c90*/  @P3 BRA `(.L_x_380) ;  /* 0x00000000000c3947 */ /* 0x000fea0003800000 */
[----:B------:R-:W0:Y:S02]  /*9ca0*/  LDG.E.U8 R16, desc[UR36][R22.64+0x51] ;  /* 0x0000512416107981 */ /* 0x000e24000c1e1100 */
[----:B0-----:R-:W-:-:S05]  /*9cb0*/  PRMT R3, R16, 0x8880, RZ ;  /* 0x0000888010037816 */ /* 0x001fca00000000ff */
[----:B------:R-:W-:-:S07]  /*9cc0*/  IMAD R2, R3, R18, RZ ;  /* 0x0000001203027224 */ /* 0x000fce00078e02ff */
.L_x_380:
[----:B------:R-:W-:Y:S05]  /*9cd0*/  BSYNC B1 ;  /* 0x0000000000017941 */ /* 0x000fea0003800000 */
.L_x_379:
[----:B------:R-:W-:Y:S01]  /*9ce0*/  @!P3 IMAD R67, R67, R17, R2 ;  /* 0x000000114343b224 */ /* 0x000fe200078e0202 */
[----:B------:R-:W-:Y:S04]  /*9cf0*/  BSSY B1, `(.L_x_381) ;  /* 0x0000006000017945 */ /* 0x000fe80003800000 */
[----:B------:R0:W-:Y:S01]  /*9d00*/  @!P3 STG.E.U8 desc[UR36][R8.64+0x51], R67 ;  /* 0x000051430800b986 */ /* 0x0001e2000c101124 */
[----:B------:R-:W-:Y:S05]  /*9d10*/  @P5 BRA `(.L_x_382) ;  /* 0x00000000000c5947 */ /* 0x000fea0003800000 */
[----:B------:R-:W0:Y:S02]  /*9d20*/  LDG.E.U8 R16, desc[UR36][R4.64+0x58] ;  /* 0x0000582404107981 */ /* 0x000e24000c1e1100 */
[----:B0-----:R-:W-:-:S05]  /*9d30*/  PRMT R3, R16, 0x8880, RZ ;  /* 0x0000888010037816 */ /* 0x001fca00000000ff */
[----:B------:R-:W-:-:S07]  /*9d40*/  IMAD R2, R3, R18, RZ ;  /* 0x0000001203027224 */ /* 0x000fce00078e02ff */
.L_x_382:
[----:B------:R-:W-:Y:S05]  /*9d50*/  BSYNC B1 ;  /* 0x0000000000017941 */ /* 0x000fea0003800000 */
.L_x_381:
[----:B0-----:R-:W-:Y:S01]  /*9d60*/  @!P5 IMAD R3, R68, R17, R2 ;  /* 0x000000114403d224 */ /* 0x001fe200078e0202 */
[----:B------:R-:W-:Y:S04]  /*9d70*/  BSSY B1, `(.L_x_383) ;  /* 0x0000006000017945 */ /* 0x000fe80003800000 */
[----:B------:R0:W-:Y:S01]  /*9d80*/  @!P5 STG.E.U8 desc[UR36][R6.64+0x58], R3 ;  /* 0x000058030600d986 */ /* 0x0001e2000c101124 */
[----:B------:R-:W-:Y:S05]  /*9d90*/  @P0 BRA `(.L_x_384) ;  /* 0x00000000000c0947 */ /* 0x000fea0003800000 */
[----:B------:R-:W0:Y:S02]  /*9da0*/  LDG.E.U8 R16, desc[UR36][R4.64+0x59] ;  /* 0x0000592404107981 */ /* 0x000e24000c1e1100 */
[----:B0-----:R-:W-:-:S05]  /*9db0*/  PRMT R3, R16, 0x8880, RZ ;  /* 0x0000888010037816 */ /* 0x001fca00000000ff */
[----:B------:R-:W-:-:S07]  /*9dc0*/  IMAD R2, R3, R18, RZ ;  /* 0x0000001203027224 */ /* 0x000fce00078e02ff */
.L_x_384:
[----:B------:R-:W-:Y:S05]  /*9dd0*/  BSYNC B1 ;  /* 0x0000000000017941 */ /* 0x000fea0003800000 */
.L_x_383:
        /* <DEDUP_REMOVED lines=11> */
.L_x_386:
[----:B------:R-:W-:Y:S05]  /*9e90*/  BSYNC B1 ;  /* 0x0000000000017941 */ /* 0x000fea0003800000 */
.L_x_385:
[----:B0-----:R-:W-:Y:S01]  /*9ea0*/  @!P4 IMAD R3, R70, R17, R2 ;  /* 0x000000114603c224 */ /* 0x001fe200078e0202 */
[----:B------:R-:W-:Y:S04]  /*9eb0*/  BSSY B1, `(.L_x_387) ;  /* 0x0000006000017945 */ /* 0x000fe80003800000 */
[----:B------:R0:W-:Y:S01]  /*9ec0*/  @!P4 STG.E.U8 desc[UR36][R8.64+0x58], R3 ;  /* 0x000058030800c986 */ /* 0x0001e2000c101124 */
[----:B------:R-:W-:Y:S05]  /*9ed0*/  @P3 BRA `(.L_x_388) ;  /* 0x00000000000c3947 */ /* 0x000fea0003800000 */
[----:B------:R-:W0:Y:S02]  /*9ee0*/  LDG.E.U8 R16, desc[UR36][R22.64+0x59] ;  /* 0x0000592416107981 */ /* 0x000e24000c1e1100 */
[----:B0-----:R-:W-:-:S05]  /*9ef0*/  PRMT R3, R16, 0x8880, RZ ;  /* 0x0000888010037816 */ /* 0x001fca00000000ff */
[----:B------:R-:W-:-:S07]  /*9f00*/  IMAD R2, R3, R18, RZ ;  /* 0x0000001203027224 */ /* 0x000fce00078e02ff */
.L_x_388:
[----:B------:R-:W-:Y:S05]  /*9f10*/  BSYNC B1 ;  /* 0x0000000000017941 */ /* 0x000fea0003800000 */
.L_x_387:
[----:B------:R-:W-:Y:S01]  /*9f20*/  @!P3 IMAD R71, R71, R17, R2 ;  /* 0x000000114747b224 */ /* 0x000fe200078e0202 */
[----:B------:R-:W-:Y:S04]  /*9f30*/  BSSY B1, `(.L_x_389) ;  /* 0x0000006000017945 */ /* 0x000fe80003800000 */
[----:B------:R0:W-:Y:S01]  /*9f40*/  @!P3 STG.E.U8 desc[UR36][R8.64+0x59], R71 ;  /* 0x000059470800b986 */ /* 0x0001e2000c101124 */
[----:B------:R-:W-:Y:S05]  /*9f50*/  @P5 BRA `(.L_x_390) ;  /* 0x00000000000c5947 */ /* 0x000fea0003800000 */
[----:B------:R-:W0:Y:S02]  /*9f60*/  LDG.E.U8 R16, desc[UR36][R4.64+0x60] ;  /* 0x0000602404107981 */ /* 0x000e24000c1e1100 */
[----:B0-----:R-:W-:-:S05]  /*9f70*/  PRMT R3, R16, 0x8880, RZ ;  /* 0x0000888010037816 */ /* 0x001fca00000000ff */
[----:B------:R-:W-:-:S07]  /*9f80*/  IMAD R2, R3, R18, RZ ;  /* 0x0000001203027224 */ /* 0x000fce00078e02ff */
.L_x_390:
[----:B------:R-:W-:Y:S05]  /*9f90*/  BSYNC B1 ;  /* 0x0000000000017941 */ /* 0x000fea0003800000 */
.L_x_389:
[----:B0-----:R-:W-:Y:S01]  /*9fa0*/  @!P5 IMAD R3, R72, R17, R2 ;  /* 0x000000114803d224 */ /* 0x001fe200078e0202 */
[----:B------:R-:W-:Y:S04]  /*9fb0*/  BSSY B1, `(.L_x_391) ;  /* 0x0000006000017945 */ /* 0x000fe80003800000 */
[----:B------:R0:W-:Y:S01]  /*9fc0*/  @!P5 STG.E.U8 desc[UR36][R6.64+0x60], R3 ;  /* 0x000060030600d986 */ /* 0x0001e2000c101124 */
[----:B------:R-:W-:Y:S05]  /*9fd0*/  @P0 BRA `(.L_x_392) ;  /* 0x00000000000c0947 */ /* 0x000fea0003800000 */
[----:B------:R-:W0:Y:S02]  /*9fe0*/  LDG.E.U8 R16, desc[UR36][R4.64+0x61] ;  /* 0x0000612404107981 */ /* 0x000e24000c1e1100 */
[----:B0-----:R-:W-:-:S05]  /*9ff0*/  PRMT R3, R16, 0x8880, RZ ;  /* 0x0000888010037816 */ /* 0x001fca00000000ff */
[----:B------:R-:W-:-:S07]  /*a000*/  IMAD R2, R3, R18, RZ ;  /* 0x0000001203027224 */ /* 0x000fce00078e02ff */
.L_x_392:
[----:B------:R-:W-:Y:S05]  /*a010*/  BSYNC B1 ;  /* 0x0000000000017941 */ /* 0x000fea0003800000 */
.L_x_391:
        /* <DEDUP_REMOVED lines=11> */
.L_x_394:
[----:B------:R-:W-:Y:S05]  /*a0d0*/  BSYNC B1 ;  /* 0x0000000000017941 */ /* 0x000fea0003800000 */
.L_x_393:
[----:B0-----:R-:W-:Y:S01]  /*a0e0*/  @!P4 IMAD R3, R74, R17, R2 ;  /* 0x000000114a03c224 */ /* 0x001fe200078e0202 */
[----:B------:R-:W-:Y:S04]  /*a0f0*/  BSSY B1, `(.L_x_395) ;  /* 0x0000006000017945 */ /* 0x000fe80003800000 */
[----:B------:R0:W-:Y:S01]  /*a100*/  @!P4 STG.E.U8 desc[UR36][R8.64+0x60], R3 ;  /* 0x000060030800c986 */ /* 0x0001e2000c101124 */
[----:B------:R-:W-:Y:S05]  /*a110*/  @P3 BRA `(.L_x_396) ;  /* 0x00000000000c3947 */ /* 0x000fea0003800000 */
[----:B------:R-:W0:Y:S02]  /*a120*/  LDG.E.U8 R16, desc[UR36][R22.64+0x61] ;  /* 0x0000612416107981 */ /* 0x000e24000c1e1100 */
[----:B0-----:R-:W-:-:S05]  /*a130*/  PRMT R3, R16, 0x8880, RZ ;  /* 0x0000888010037816 */ /* 0x001fca00000000ff */
[----:B------:R-:W-:-:S07]  /*a140*/  IMAD R2, R3, R18, RZ ;  /* 0x0000001203027224 */ /* 0x000fce00078e02ff */
.L_x_396:
[----:B------:R-:W-:Y:S05]  /*a150*/  BSYNC B1 ;  /* 0x0000000000017941 */ /* 0x000fea0003800000 */
.L_x_395:
[----:B------:R-:W-:Y:S01]  /*a160*/  @!P3 IMAD R75, R75, R17, R2 ;  /* 0x000000114b4bb224 */ /* 0x000fe200078e0202 */
[----:B------:R-:W-:Y:S04]  /*a170*/  BSSY B1, `(.L_x_397) ;  /* 0x0000006000017945 */ /* 0x000fe80003800000 */
[----:B------:R0:W-:Y:S01]  /*a180*/  @!P3 STG.E.U8 desc[UR36][R8.64+0x61], R75 ;  /* 0x0000614b0800b986 */ /* 0x0001e2000c101124 */
[----:B------:R-:W-:Y:S05]  /*a190*/  @P5 BRA `(.L_x_398) ;  /* 0x00000000000c5947 */ /* 0x000fea0003800000 */
[----:B------:R-:W0:Y:S02]  /*a1a0*/  LDG.E.U8 R16, desc[UR36][R4.64+0x68] ;  /* 0x0000682404107981 */ /* 0x000e24000c1e1100 */
[----:B0-----:R-:W-:-:S05]  /*a1b0*/  PRMT R3, R16, 0x8880, RZ ;  /* 0x0000888010037816 */ /* 0x001fca00000000ff */
[----:B------:R-:W-:-:S07]  /*a1c0*/  IMAD R2, R3, R18, RZ ;  /* 0x0000001203027224 */ /* 0x000fce00078e02ff */
.L_x_398:
[----:B------:R-:W-:Y:S05]  /*a1d0*/  BSYNC B1 ;  /* 0x0000000000017941 */ /* 0x000fea0003800000 */
.L_x_397:
[----:B0-----:R-:W-:Y:S01]  /*a1e0*/  @!P5 IMAD R3, R76, R17, R2 ;  /* 0x000000114c03d224 */ /* 0x001fe200078e0202 */
[----:B------:R-:W-:Y:S04]  /*a1f0*/  BSSY B1, `(.L_x_399) ;  /* 0x0000006000017945 */ /* 0x000fe80003800000 */
[----:B------:R0:W-:Y:S01]  /*a200*/  @!P5 STG.E.U8 desc[UR36][R6.64+0x68], R3 ;  /* 0x000068030600d986 */ /* 0x0001e2000c101124 */
[----:B------:R-:W-:Y:S05]  /*a210*/  @P0 BRA `(.L_x_400) ;  /* 0x00000000000c0947 */ /* 0x000fea0003800000 */
[----:B------:R-:W0:Y:S02]  /*a220*/  LDG.E.U8 R16, desc[UR36][R4.64+0x69] ;  /* 0x0000692404107981 */ /* 0x000e24000c1e1100 */
[----:B0-----:R-:W-:-:S05]  /*a230*/  PRMT R3, R16, 0x8880, RZ ;  /* 0x0000888010037816 */ /* 0x001fca00000000ff */
[----:B------:R-:W-:-:S07]  /*a240*/  IMAD R2, R3, R18, RZ ;  /* 0x0000001203027224 */ /* 0x000fce00078e02ff */
.L_x_400:
[----:B------:R-:W-:Y:S05]  /*a250*/  BSYNC B1 ;  /* 0x0000000000017941 */ /* 0x000fea0003800000 */
.L_x_399:
        /* <DEDUP_REMOVED lines=11> */
.L_x_402:
[----:B------:R-:W-:Y:S05]  /*a310*/  BSYNC B1 ;  /* 0x0000000000017941 */ /* 0x000fea0003800000 */
.L_x_401:
[----:B0-----:R-:W-:Y:S01]  /*a320*/  @!P4 IMAD R3, R78, R17, R2 ;  /* 0x000000114e03c224 */ /* 0x001fe200078e0202 */
[----:B------:R-:W-:Y:S04]  /*a330*/  BSSY B1, `(.L_x_403) ;  /* 0x0000006000017945 */ /* 0x000fe80003800000 */
[----:B------:R0:W-:Y:S01]  /*a340*/  @!P4 STG.E.U8 desc[UR36][R8.64+0x68], R3 ;  /* 0x000068030800c986 */ /* 0x0001e2000c101124 */
[----:B------:R-:W-:Y:S05]  /*a350*/  @P3 BRA `(.L_x_404) ;  /* 0x00000000000c3947 */ /* 0x000fea0003800000 */
[----:B------:R-:W0:Y:S02]  /*a360*/  LDG.E.U8 R16, desc[UR36][R22.64+0x69] ;  /* 0x0000692416107981 */ /* 0x000e24000c1e1100 */
[----:B0-----:R-:W-:-:S05]  /*a370*/  PRMT R3, R16, 0x8880, RZ ;  /* 0x0000888010037816 */ /* 0x001fca00000000ff */
[----:B------:R-:W-:-:S07]  /*a380*/  IMAD R2, R3, R18, RZ ;  /* 0x0000001203027224 */ /* 0x000fce00078e02ff */
.L_x_404:
[----:B------:R-:W-:Y:S05]  /*a390*/  BSYNC B1 ;  /* 0x0000000000017941 */ /* 0x000fea0003800000 */
.L_x_403:
[----:B------:R-:W-:Y:S01]  /*a3a0*/  @!P3 IMAD R79, R79, R17, R2 ;  /* 0x000000114f4fb224 */ /* 0x000fe200078e0202 */
[----:B------:R-:W-:Y:S04]  /*a3b0*/  BSSY B1, `(.L_x_405) ;  /* 0x0000006000017945 */ /* 0x000fe80003800000 */
[----:B------:R0:W-:Y:S01]  /*a3c0*/  @!P3 STG.E.U8 desc[UR36][R8.64+0x69], R79 ;  /* 0x0000694f0800b986 */ /* 0x0001e2000c101124 */
[----:B------:R-:W-:Y:S05]  /*a3d0*/  @P5 BRA `(.L_x_406) ;  /* 0x00000000000c5947 */ /* 0x000fea0003800000 */
[----:B------:R-:W0:Y:S02]  /*a3e0*/  LDG.E.U8 R16, desc[UR36][R4.64+0x70] ;  /* 0x0000702404107981 */ /* 0x000e24000c1e1100 */
[----:B0-----:R-:W-:-:S05]  /*a3f0*/  PRMT R3, R16, 0x8880, RZ ;  /* 0x0000888010037816 */ /* 0x001fca00000000ff */
[----:B------:R-:W-:-:S07]  /*a400*/  IMAD R2, R3, R18, RZ ;  /* 0x0000001203027224 */ /* 0x000fce00078e02ff */
.L_x_406:
[----:B------:R-:W-:Y:S05]  /*a410*/  BSYNC B1 ;  /* 0x0000000000017941 */ /* 0x000fea0003800000 */
.L_x_405:
[----:B0-----:R-:W-:Y:S01]  /*a420*/  @!P5 IMAD R3, R80, R17, R2 ;  /* 0x000000115003d224 */ /* 0x001fe200078e0202 */
[----:B------:R-:W-:Y:S04]  /*a430*/  BSSY B1, `(.L_x_407) ;  /* 0x0000006000017945 */ /* 0x000fe80003800000 */
[----:B------:R0:W-:Y:S01]  /*a440*/  @!P5 STG.E.U8 desc[UR36][R6.64+0x70], R3 ;  /* 0x000070030600d986 */ /* 0x0001e2000c101124 */
[----:B------:R-:W-:Y:S05]  /*a450*/  @P0 BRA `(.L_x_408) ;  /* 0x00000000000c0947 */ /* 0x000fea0003800000 */
[----:B------:R-:W0:Y:S02]  /*a460*/  LDG.E.U8 R16, desc[UR36][R4.64+0x71] ;  /* 0x0000712404107981 */ /* 0x000e24000c1e1100 */
[----:B0-----:R-:W-:-:S05]  /*a470*/  PRMT R3, R16, 0x8880, RZ ;  /* 0x0000888010037816 */ /* 0x001fca00000000ff */
[----:B------:R-:W-:-:S07]  /*a480*/  IMAD R2, R3, R18, RZ ;  /* 0x0000001203027224 */ /* 0x000fce00078e02ff */
.L_x_408:
[----:B------:R-:W-:Y:S05]  /*a490*/  BSYNC B1 ;  /* 0x0000000000017941 */ /* 0x000fea0003800000 */
.L_x_407:
        /* <DEDUP_REMOVED lines=11> */
.L_x_410:
[----:B------:R-:W-:Y:S05]  /*a550*/  BSYNC B1 ;  /* 0x0000000000017941 */ /* 0x000fea0003800000 */
.L_x_409:
[----:B0-----:R-:W-:Y:S01]  /*a560*/  @!P4 IMAD R3, R82, R17, R2 ;  /* 0x000000115203c224 */ /* 0x001fe200078e0202 */
[----:B------:R-:W-:Y:S04]  /*a570*/  BSSY B1, `(.L_x_411) ;  /* 0x0000006000017945 */ /* 0x000fe80003800000 */
[----:B------:R0:W-:Y:S01]  /*a580*/  @!P4 STG.E.U8 desc[UR36][R8.64+0x70], R3 ;  /* 0x000070030800c986 */ /* 0x0001e2000c101124 */
[----:B------:R-:W-:Y:S05]  /*a590*/  @P3 BRA `(.L_x_412) ;  /* 0x00000000000c3947 */ /* 0x000fea0003800000 */
[----:B------:R-:W0:Y:S02]  /*a5a0*/  LDG.E.U8 R16, desc[UR36][R22.64+0x71] ;  /* 0x0000712416107981 */ /* 0x000e24000c1e1100 */
[----:B0-----:R-:W-:-:S05]  /*a5b0*/  PRMT R3, R16, 0x8880, RZ ;  /* 0x0000888010037816 */ /* 0x001fca00000000ff */
[----:B------:R-:W-:-:S07]  /*a5c0*/  IMAD R2, R3, R18, RZ ;  /* 0x0000001203027224 */ /* 0x000fce00078e02ff */
.L_x_412:
[----:B------:R-:W-:Y:S05]  /*a5d0*/  BSYNC B1 ;  /* 0x0000000000017941 */ /* 0x000fea0003800000 */
.L_x_411:
[----:B------:R-:W-:Y:S01]  /*a5e0*/  @!P3 IMAD R83, R83, R17, R2 ;  /* 0x000000115353b224 */ /* 0x000fe200078e0202 */
[----:B------:R-:W-:Y:S04]  /*a5f0*/  BSSY B1, `(.L_x_413) ;  /* 0x0000006000017945 */ /* 0x000fe80003800000 */
[----:B------:R0:W-:Y:S01]  /*a600*/  @!P3 STG.E.U8 desc[UR36][R8.64+0x71], R83 ;  /* 0x000071530800b986 */ /* 0x0001e2000c101124 */
[----:B------:R-:W-:Y:S05]  /*a610*/  @P5 BRA `(.L_x_414) ;  /* 0x00000000000c5947 */ /* 0x000fea0003800000 */
[----:B------:R-:W0:Y:S02]  /*a620*/  LDG.E.U8 R16, desc[UR36][R4.64+0x78] ;  /* 0x0000782404107981 */ /* 0x000e24000c1e1100 */
[----:B0-----:R-:W-:-:S05]  /*a630*/  PRMT R3, R16, 0x8880, RZ ;  /* 0x0000888010037816 */ /* 0x001fca00000000ff */
[----:B------:R-:W-:-:S07]  /*a640*/  IMAD R2, R3, R18, RZ ;  /* 0x0000001203027224 */ /* 0x000fce00078e02ff */
.L_x_414:
[----:B------:R-:W-:Y:S05]  /*a650*/  BSYNC B1 ;  /* 0x0000000000017941 */ /* 0x000fea0003800000 */
.L_x_413:
[----:B0-----:R-:W-:Y:S01]  /*a660*/  @!P5 IMAD R3, R84, R17, R2 ;  /* 0x000000115403d224 */ /* 0x001fe200078e0202 */
[----:B------:R-:W-:Y:S04]  /*a670*/  BSSY B1, `(.L_x_415) ;  /* 0x0000006000017945 */ /* 0x000fe80003800000 */
[----:B------:R0:W-:Y:S01]  /*a680*/  @!P5 STG.E.U8 desc[UR36][R6.64+0x78], R3 ;  /* 0x000078030600d986 */ /* 0x0001e2000c101124 */
[----:B------:R-:W-:Y:S05]  /*a690*/  @P0 BRA `(.L_x_416) ;  /* 0x00000000000c0947 */ /* 0x000fea0003800000 */
[----:B------:R-:W0:Y:S02]  /*a6a0*/  LDG.E.U8 R16, desc[UR36][R4.64+0x79] ;  /* 0x0000792404107981 */ /* 0x000e24000c1e1100 */
[----:B0-----:R-:W-:-:S05]  /*a6b0*/  PRMT R3, R16, 0x8880, RZ ;  /* 0x0000888010037816 */ /* 0x001fca00000000ff */
[----:B------:R-:W-:-:S07]  /*a6c0*/  IMAD R2, R3, R18, RZ ;  /* 0x0000001203027224 */ /* 0x000fce00078e02ff */
.L_x_416:
[----:B------:R-:W-:Y:S05]  /*a6d0*/  BSYNC B1 ;  /* 0x0000000000017941 */ /* 0x000fea0003800000 */
.L_x_415:
        /* <DEDUP_REMOVED lines=11> */
.L_x_418:
[----:B------:R-:W-:Y:S05]  /*a790*/  BSYNC B1 ;  /* 0x0000000000017941 */ /* 0x000fea0003800000 */
.L_x_417:
[----:B0-----:R-:W-:Y:S01]  /*a7a0*/  @!P4 IMAD R3, R86, R17, R2 ;  /* 0x000000115603c224 */ /* 0x001fe200078e0202 */
[----:B------:R-:W-:Y:S04]  /*a7b0*/  BSSY B1, `(.L_x_419) ;  /* 0x0000006000017945 */ /* 0x000fe80003800000 */
[----:B------:R0:W-:Y:S01]  /*a7c0*/  @!P4 STG.E.U8 desc[UR36][R8.64+0x78], R3 ;  /* 0x000078030800c986 */ /* 0x0001e2000c101124 */
[----:B------:R-:W-:Y:S05]  /*a7d0*/  @P3 BRA `(.L_x_420) ;  /* 0x00000000000c3947 */ /* 0x000fea0003800000 */
[----:B------:R-:W0:Y:S02]  /*a7e0*/  LDG.E.U8 R16, desc[UR36][R22.64+0x79] ;  /* 0x0000792416107981 */ /* 0x000e24000c1e1100 */
[----:B0-----:R-:W-:-:S05]  /*a7f0*/  PRMT R3, R16, 0x8880, RZ ;  /* 0x0000888010037816 */ /* 0x001fca00000000ff */
[----:B------:R-:W-:-:S07]  /*a800*/  IMAD R2, R3, R18, RZ ;  /* 0x0000001203027224 */ /* 0x000fce00078e02ff */
.L_x_420:
[----:B------:R-:W-:Y:S05]  /*a810*/  BSYNC B1 ;  /* 0x0000000000017941 */ /* 0x000fea0003800000 */
.L_x_419:
[----:B------:R-:W-:Y:S01]  /*a820*/  @!P3 IMAD R87, R87, R17, R2 ;  /* 0x000000115757b224 */ /* 0x000fe200078e0202 */
[----:B------:R-:W-:Y:S04]  /*a830*/  BSSY B1, `(.L_x_421) ;  /* 0x0000006000017945 */ /* 0x000fe80003800000 */
[----:B------:R0:W-:Y:S01]  /*a840*/  @!P3 STG.E.U8 desc[UR36][R8.64+0x79], R87 ;  /* 0x000079570800b986 */ /* 0x0001e2000c101124 */
[----:B------:R-:W-:Y:S05]  /*a850*/  @P5 BRA `(.L_x_422) ;  /* 0x00000000000c5947 */ /* 0x000fea0003800000 */
[----:B------:R-:W0:Y:S02]  /*a860*/  LDG.E.U8 R16, desc[UR36][R4.64+0x80] ;  /* 0x0000802404107981 */ /* 0x000e24000c1e1100 */
[----:B0-----:R-:W-:-:S05]  /*a870*/  PRMT R3, R16, 0x8880, RZ ;  /* 0x0000888010037816 */ /* 0x001fca00000000ff */
[----:B------:R-:W-:-:S07]  /*a880*/  IMAD R2, R3, R18, RZ ;  /* 0x0000001203027224 */ /* 0x000fce00078e02ff */
.L_x_422:
[----:B------:R-:W-:Y:S05]  /*a890*/  BSYNC B1 ;  /* 0x0000000000017941 */ /* 0x000fea0003800000 */
.L_x_421:
[----:B0-----:R-:W-:Y:S01]  /*a8a0*/  @!P5 IMAD R3, R88, R17, R2 ;  /* 0x000000115803d224 */ /* 0x001fe200078e0202 */
[----:B------:R-:W-:Y:S04]  /*a8b0*/  BSSY B1, `(.L_x_423) ;  /* 0x0000006000017945 */ /* 0x000fe80003800000 */
[----:B------:R0:W-:Y:S01]  /*a8c0*/  @!P5 STG.E.U8 desc[UR36][R6.64+0x80], R3 ;  /* 0x000080030600d986 */ /* 0x0001e2000c101124 */
[----:B------:R-:W-:Y:S05]  /*a8d0*/  @P0 BRA `(.L_x_424) ;  /* 0x00000000000c0947 */ /* 0x000fea0003800000 */
[----:B------:R-:W0:Y:S02]  /*a8e0*/  LDG.E.U8 R16, desc[UR36][R4.64+0x81] ;  /* 0x0000812404107981 */ /* 0x000e24000c1e1100 */
[----:B0-----:R-:W-:-:S05]  /*a8f0*/  PRMT R3, R16, 0x8880, RZ ;  /* 0x0000888010037816 */ /* 0x001fca00000000ff */
[----:B------:R-:W-:-:S07]  /*a900*/  IMAD R2, R3, R18, RZ ;  /* 0x0000001203027224 */ /* 0x000fce00078e02ff */
.L_x_424:
[----:B------:R-:W-:Y:S05]  /*a910*/  BSYNC B1 ;  /* 0x0000000000017941 */ /* 0x000fea0003800000 */
.L_x_423:
        /* <DEDUP_REMOVED lines=11> */
.L_x_426:
[----:B------:R-:W-:Y:S05]  /*a9d0*/  BSYNC B1 ;  /* 0x0000000000017941 */ /* 0x000fea0003800000 */
.L_x_425:
[----:B0-----:R-:W-:Y:S01]  /*a9e0*/  @!P4 IMAD R3, R90, R17, R2 ;  /* 0x000000115a03c224 */ /* 0x001fe200078e0202 */
[----:B------:R-:W-:Y:S04]  /*a9f0*/  BSSY B1, `(.L_x_427) ;  /* 0x0000006000017945 */ /* 0x000fe80003800000 */
[----:B------:R0:W-:Y:S01]  /*aa00*/  @!P4 STG.E.U8 desc[UR36][R8.64+0x80], R3 ;  /* 0x000080030800c986 */ /* 0x0001e2000c101124 */
[----:B------:R-:W-:Y:S05]  /*aa10*/  @P3 BRA `(.L_x_428) ;  /* 0x00000000000c3947 */ /* 0x000fea0003800000 */
[----:B------:R-:W0:Y:S02]  /*aa20*/  LDG.E.U8 R16, desc[UR36][R22.64+0x81] ;  /* 0x0000812416107981 */ /* 0x000e24000c1e1100 */
[----:B0-----:R-:W-:-:S05]  /*aa30*/  PRMT R3, R16, 0x8880, RZ ;  /* 0x0000888010037816 */ /* 0x001fca00000000ff */
[----:B------:R-:W-:-:S07]  /*aa40*/  IMAD R2, R3, R18, RZ ;  /* 0x0000001203027224 */ /* 0x000fce00078e02ff */
.L_x_428:
[----:B------:R-:W-:Y:S05]  /*aa50*/  BSYNC B1 ;  /* 0x0000000000017941 */ /* 0x000fea0003800000 */
.L_x_427:
[----:B------:R-:W-:Y:S01]  /*aa60*/  @!P3 IMAD R91, R91, R17, R2 ;  /* 0x000000115b5bb224 */ /* 0x000fe200078e0202 */
[----:B------:R-:W-:Y:S04]  /*aa70*/  BSSY B1, `(.L_x_429) ;  /* 0x0000006000017945 */ /* 0x000fe80003800000 */
[----:B------:R0:W-:Y:S01]  /*aa80*/  @!P3 STG.E.U8 desc[UR36][R8.64+0x81], R91 ;  /* 0x0000815b0800b986 */ /* 0x0001e2000c101124 */
[----:B------:R-:W-:Y:S05]  /*aa90*/  @P5 BRA `(.L_x_430) ;  /* 0x00000000000c5947 */ /* 0x000fea0003800000 */
[----:B------:R-:W0:Y:S02]  /*aaa0*/  LDG.E.U8 R16, desc[UR36][R4.64+0x88] ;  /* 0x0000882404107981 */ /* 0x000e24000c1e1100 */
[----:B0-----:R-:W-:-:S05]  /*aab0*/  PRMT R3, R16, 0x8880, RZ ;  /* 0x0000888010037816 */ /* 0x001fca00000000ff */
[----:B------:R-:W-:-:S07]  /*aac0*/  IMAD R2, R3, R18, RZ ;  /* 0x0000001203027224 */ /* 0x000fce00078e02ff */
.L_x_430:
[----:B------:R-:W-:Y:S05]  /*aad0*/  BSYNC B1 ;  /* 0x0000000000017941 */ /* 0x000fea0003800000 */
.L_x_429:
[----:B0-----:R-:W-:Y:S01]  /*aae0*/  @!P5 IMAD R3, R92, R17, R2 ;  /* 0x000000115c03d224 */ /* 0x001fe200078e0202 */
[----:B------:R-:W-:Y:S04]  /*aaf0*/  BSSY B1, `(.L_x_431) ;  /* 0x0000006000017945 */ /* 0x000fe80003800000 */
[----:B------:R0:W-:Y:S01]  /*ab00*/  @!P5 STG.E.U8 desc[UR36][R6.64+0x88], R3 ;  /* 0x000088030600d986 */ /* 0x0001e2000c101124 */
[----:B------:R-:W-:Y:S05]  /*ab10*/  @P0 BRA `(.L_x_432) ;  /* 0x00000000000c0947 */ /* 0x000fea0003800000 */
[----:B------:R-:W0:Y:S02]  /*ab20*/  LDG.E.U8 R16, desc[UR36][R4.64+0x89] ;  /* 0x0000892404107981 */ /* 0x000e24000c1e1100 */
[----:B0-----:R-:W-:-:S05]  /*ab30*/  PRMT R3, R16, 0x8880, RZ ;  /* 0x0000888010037816 */ /* 0x001fca00000000ff */
[----:B------:R-:W-:-:S07]  /*ab40*/  IMAD R2, R3, R18, RZ ;  /* 0x0000001203027224 */ /* 0x000fce00078e02ff */
.L_x_432:
[----:B------:R-:W-:Y:S05]  /*ab50*/  BSYNC B1 ;  /* 0x0000000000017941 */ /* 0x000fea0003800000 */
.L_x_431:
        /* <DEDUP_REMOVED lines=11> */
.L_x_434:
[----:B------:R-:W-:Y:S05]  /*ac10*/  BSYNC B1 ;  /* 0x0000000000017941 */ /* 0x000fea0003800000 */
.L_x_433:
[----:B0-----:R-:W-:Y:S01]  /*ac20*/  @!P4 IMAD R3, R94, R17, R2 ;  /* 0x000000115e03c224 */ /* 0x001fe200078e0202 */
[----:B------:R-:W-:Y:S04]  /*ac30*/  BSSY B1, `(.L_x_435) ;  /* 0x0000006000017945 */ /* 0x000fe80003800000 */
[----:B------:R0:W-:Y:S01]  /*ac40*/  @!P4 STG.E.U8 desc[UR36][R8.64+0x88], R3 ;  /* 0x000088030800c986 */ /* 0x0001e2000c101124 */
[----:B------:R-:W-:Y:S05]  /*ac50*/  @P3 BRA `(.L_x_436) ;  /* 0x00000000000c3947 */ /* 0x000fea0003800000 */
[----:B------:R-:W0:Y:S02]  /*ac60*/  LDG.E.U8 R16, desc[UR36][R22.64+0x89] ;  /* 0x0000892416107981 */ /* 0x000e24000c1e1100 */
[----:B0-----:R-:W-:-:S05]  /*ac70*/  PRMT R3, R16, 0x8880, RZ ;  /* 0x0000888010037816 */ /* 0x001fca00000000ff */
[----:B------:R-:W-:-:S07]  /*ac80*/  IMAD R2, R3, R18, RZ ;  /* 0x0000001203027224 */ /* 0x000fce00078e02ff */
.L_x_436:
[----:B------:R-:W-:Y:S05]  /*ac90*/  BSYNC B1 ;  /* 0x0000000000017941 */ /* 0x000fea0003800000 */
.L_x_435:
[----:B------:R-:W-:Y:S01]  /*aca0*/  @!P3 IMAD R95, R95, R17, R2 ;  /* 0x000000115f5fb224 */ /* 0x000fe200078e0202 */
[----:B------:R-:W-:Y:S04]  /*acb0*/  BSSY B1, `(.L_x_437) ;  /* 0x0000006000017945 */ /* 0x000fe80003800000 */
[----:B------:R0:W-:Y:S01]  /*acc0*/  @!P3 STG.E.U8 desc[UR36][R8.64+0x89], R95 ;  /* 0x0000895f0800b986 */ /* 0x0001e2000c101124 */
[----:B------:R-:W-:Y:S05]  /*acd0*/  @P5 BRA `(.L_x_438) ;  /* 0x00000000000c5947 */ /* 0x000fea0003800000 */
[----:B------:R-:W0:Y:S02]  /*ace0*/  LDG.E.U8 R16, desc[UR36][R4.64+0x90] ;  /* 0x0000902404107981 */ /* 0x000e24000c1e1100 */
[----:B0-----:R-:W-:-:S05]  /*acf0*/  PRMT R3, R16, 0x8880, RZ ;  /* 0x0000888010037816 */ /* 0x001fca00000000ff */
[----:B------:R-:W-:-:S07]  /*ad00*/  IMAD R2, R3, R18, RZ ;  /* 0x0000001203027224 */ /* 0x000fce00078e02ff */
.L_x_438:
[----:B------:R-:W-:Y:S05]  /*ad10*/  BSYNC B1 ;  /* 0x0000000000017941 */ /* 0x000fea0003800000 */
.L_x_437:
[----:B0-----:R-:W-:Y:S01]  /*ad20*/  @!P5 IMAD R3, R96, R17, R2 ;  /* 0x000000116003d224 */ /* 0x001fe200078e0202 */
[----:B------:R-:W-:Y:S04]  /*ad30*/  BSSY B1, `(.L_x_439) ;  /* 0x0000006000017945 */ /* 0x000fe80003800000 */
[----:B------:R0:W-:Y:S01]  /*ad40*/  @!P5 STG.E.U8 desc[UR36][R6.64+0x90], R3 ;  /* 0x000090030600d986 */ /* 0x0001e2000c101124 */
[----:B------:R-:W-:Y:S05]  /*ad50*/  @P0 BRA `(.L_x_440) ;  /* 0x00000000000c0947 */ /* 0x000fea0003800000 */
[----:B------:R-:W0:Y:S02]  /*ad60*/  LDG.E.U8 R16, desc[UR36][R4.64+0x91] ;  /* 0x0000912404107981 */ /* 0x000e24000c1e1100 */
[----:B0-----:R-:W-:-:S05]  /*ad70*/  PRMT R3, R16, 0x8880, RZ ;  /* 0x0000888010037816 */ /* 0x001fca00000000ff */
[----:B------:R-:W-:-:S07]  /*ad80*/  IMAD R2, R3, R18, RZ ;  /* 0x0000001203027224 */ /* 0x000fce00078e02ff */
.L_x_440:
[----:B------:R-:W-:Y:S05]  /*ad90*/  BSYNC B1 ;  /* 0x0000000000017941 */ /* 0x000fea0003800000 */
.L_x_439:
        /* <DEDUP_REMOVED lines=11> */
.L_x_442:
[----:B------:R-:W-:Y:S05]  /*ae50*/  BSYNC B1 ;  /* 0x0000000000017941 */ /* 0x000fea0003800000 */
.L_x_441:
[----:B0-----:R-:W-:Y:S01]  /*ae60*/  @!P4 IMAD R3, R98, R17, R2 ;  /* 0x000000116203c224 */ /* 0x001fe200078e0202 */
[----:B------:R-:W-:Y:S04]  /*ae70*/  BSSY B1, `(.L_x_443) ;  /* 0x0000006000017945 */ /* 0x000fe80003800000 */
[----:B------:R0:W-:Y:S01]  /*ae80*/  @!P4 STG.E.U8 desc[UR36][R8.64+0x90], R3 ;  /* 0x000090030800c986 */ /* 0x0001e2000c101124 */
[----:B------:R-:W-:Y:S05]  /*ae90*/  @P3 BRA `(.L_x_444) ;  /* 0x00000000000c3947 */ /* 0x000fea0003800000 */
[----:B------:R-:W0:Y:S02]  /*aea0*/  LDG.E.U8 R16, desc[UR36][R22.64+0x91] ;  /* 0x0000912416107981 */ /* 0x000e24000c1e1100 */
[----:B0-----:R-:W-:-:S05]  /*aeb0*/  PRMT R3, R16, 0x8880, RZ ;  /* 0x0000888010037816 */ /* 0x001fca00000000ff */
[----:B------:R-:W-:-:S07]  /*aec0*/  IMAD R2, R3, R18, RZ ;  /* 0x0000001203027224 */ /* 0x000fce00078e02ff */
.L_x_444:
[----:B------:R-:W-:Y:S05]  /*aed0*/  BSYNC B1 ;  /* 0x0000000000017941 */ /* 0x000fea0003800000 */
.L_x_443:
[----:B------:R-:W-:Y:S01]  /*aee0*/  @!P3 IMAD R99, R99, R17, R2 ;  /* 0x000000116363b224 */ /* 0x000fe200078e0202 */
[----:B------:R-:W-:Y:S04]  /*aef0*/  BSSY B1, `(.L_x_445) ;  /* 0x0000006000017945 */ /* 0x000fe80003800000 */
[----:B------:R0:W-:Y:S01]  /*af00*/  @!P3 STG.E.U8 desc[UR36][R8.64+0x91], R99 ;  /* 0x000091630800b986 */ /* 0x0001e2000c101124 */
[----:B------:R-:W-:Y:S05]  /*af10*/  @P5 BRA `(.L_x_446) ;  /* 0x00000000000c5947 */ /* 0x000fea0003800000 */
[----:B------:R-:W0:Y:S02]  /*af20*/  LDG.E.U8 R16, desc[UR36][R4.64+0x98] ;  /* 0x0000982404107981 */ /* 0x000e24000c1e1100 */
[----:B0-----:R-:W-:-:S05]  /*af30*/  PRMT R3, R16, 0x8880, RZ ;  /* 0x0000888010037816 */ /* 0x001fca00000000ff */
[----:B------:R-:W-:-:S07]  /*af40*/  IMAD R2, R3, R18, RZ ;  /* 0x0000001203027224 */ /* 0x000fce00078e02ff */
.L_x_446:
[----:B------:R-:W-:Y:S05]  /*af50*/  BSYNC B1 ;  /* 0x0000000000017941 */ /* 0x000fea0003800000 */
.L_x_445:
[----:B0-----:R-:W-:Y:S01]  /*af60*/  @!P5 IMAD R3, R100, R17, R2 ;  /* 0x000000116403d224 */ /* 0x001fe200078e0202 */
[----:B------:R-:W-:Y:S04]  /*af70*/  BSSY B1, `(.L_x_447) ;  /* 0x0000006000017945 */ /* 0x000fe80003800000 */
[----:B------:R0:W-:Y:S01]  /*af80*/  @!P5 STG.E.U8 desc[UR36][R6.64+0x98], R3 ;  /* 0x000098030600d986 */ /* 0x0001e2000c101124 */
[----:B------:R-:W-:Y:S05]  /*af90*/  @P0 BRA `(.L_x_448) ;  /* 0x00000000000c0947 */ /* 0x000fea0003800000 */
[----:B------:R-:W0:Y:S02]  /*afa0*/  LDG.E.U8 R16, desc[UR36][R4.64+0x99] ;  /* 0x0000992404107981 */ /* 0x000e24000c1e1100 */
[----:B0-----:R-:W-:-:S05]  /*afb0*/  PRMT R3, R16, 0x8880, RZ ;  /* 0x0000888010037816 */ /* 0x001fca00000000ff */
[----:B------:R-:W-:-:S07]  /*afc0*/  IMAD R2, R3, R18, RZ ;  /* 0x0000001203027224 */ /* 0x000fce00078e02ff */
.L_x_448:
[----:B------:R-:W-:Y:S05]  /*afd0*/  BSYNC B1 ;  /* 0x0000000000017941 */ /* 0x000fea0003800000 */
.L_x_447:
        /* <DEDUP_REMOVED lines=11> */
.L_x_450:
[----:B------:R-:W-:Y:S05]  /*b090*/  BSYNC B1 ;  /* 0x0000000000017941 */ /* 0x000fea0003800000 */
.L_x_449:
[----:B0-----:R-:W-:Y:S01]  /*b0a0*/  @!P4 IMAD R3, R102, R17, R2 ;  /* 0x000000116603c224 */ /* 0x001fe200078e0202 */
[----:B------:R-:W-:Y:S04]  /*b0b0*/  BSSY B1, `(.L_x_451) ;  /* 0x0000006000017945 */ /* 0x000fe80003800000 */
[----:B------:R0:W-:Y:S01]  /*b0c0*/  @!P4 STG.E.U8 desc[UR36][R8.64+0x98], R3 ;  /* 0x000098030800c986 */ /* 0x0001e2000c101124 */
[----:B------:R-:W-:Y:S05]  /*b0d0*/  @P3 BRA `(.L_x_452) ;  /* 0x00000000000c3947 */ /* 0x000fea0003800000 */
[----:B------:R-:W0:Y:S02]  /*b0e0*/  LDG.E.U8 R16, desc[UR36][R22.64+0x99] ;  /* 0x0000992416107981 */ /* 0x000e24000c1e1100 */
[----:B0-----:R-:W-:-:S05]  /*b0f0*/  PRMT R3, R16, 0x8880, RZ ;  /* 0x0000888010037816 */ /* 0x001fca00000000ff */
[----:B------:R-:W-:-:S07]  /*b100*/  IMAD R2, R3, R18, RZ ;  /* 0x0000001203027224 */ /* 0x000fce00078e02ff */
.L_x_452:
[----:B------:R-:W-:Y:S05]  /*b110*/  BSYNC B1 ;  /* 0x0000000000017941 */ /* 0x000fea0003800000 */
.L_x_451:
[----:B------:R-:W-:Y:S01]  /*b120*/  @!P3 IMAD R103, R103, R17, R2 ;  /* 0x000000116767b224 */ /* 0x000fe200078e0202 */
[----:B------:R-:W-:Y:S04]  /*b130*/  BSSY B1, `(.L_x_453) ;  /* 0x0000006000017945 */ /* 0x000fe80003800000 */
[----:B------:R0:W-:Y:S01]  /*b140*/  @!P3 STG.E.U8 desc[UR36][R8.64+0x99], R103 ;  /* 0x000099670800b986 */ /* 0x0001e2000c101124 */
[----:B------:R-:W-:Y:S05]  /*b150*/  @P5 BRA `(.L_x_454) ;  /* 0x00000000000c5947 */ /* 0x000fea0003800000 */
[----:B------:R-:W0:Y:S02]  /*b160*/  LDG.E.U8 R16, desc[UR36][R4.64+0xa0] ;  /* 0x0000a02404107981 */ /* 0x000e24000c1e1100 */
[----:B0-----:R-:W-:-:S05]  /*b170*/  PRMT R3, R16, 0x8880, RZ ;  /* 0x0000888010037816 */ /* 0x001fca00000000ff */
[----:B------:R-:W-:-:S07]  /*b180*/  IMAD R2, R3, R18, RZ ;  /* 0x0000001203027224 */ /* 0x000fce00078e02ff */
.L_x_454:
[----:B------:R-:W-:Y:S05]  /*b190*/  BSYNC B1 ;  /* 0x0000000000017941 */ /* 0x000fea0003800000 */
.L_x_453:
[----:B0-----:R-:W-:Y:S01]  /*b1a0*/  @!P5 IMAD R3, R104, R17, R2 ;  /* 0x000000116803d224 */ /* 0x001fe200078e0202 */
[----:B------:R-:W-:Y:S04]  /*b1b0*/  BSSY B1, `(.L_x_455) ;  /* 0x0000006000017945 */ /* 0x000fe80003800000 */
[----:B------:R0:W-:Y:S01]  /*b1c0*/  @!P5 STG.E.U8 desc[UR36][R6.64+0xa0], R3 ;  /* 0x0000a0030600d986 */ /* 0x0001e2000c101124 */
[----:B------:R-:W-:Y:S05]  /*b1d0*/  @P0 BRA `(.L_x_456) ;  /* 0x00000000000c0947 */ /* 0x000fea0003800000 */
[----:B------:R-:W0:Y:S02]  /*b1e0*/  LDG.E.U8 R16, desc[UR36][R4.64+0xa1] ;  /* 0x0000a12404107981 */ /* 0x000e24000c1e1100 */
[----:B0-----:R-:W-:-:S05]  /*b1f0*/  PRMT R3, R16, 0x8880, RZ ;  /* 0x0000888010037816 */ /* 0x001fca00000000ff */
[----:B------:R-:W-:-:S07]  /*b200*/  IMAD R2, R3, R18, RZ ;  /* 0x0000001203027224 */ /* 0x000fce00078e02ff */
.L_x_456:
[----:B------:R-:W-:Y:S05]  /*b210*/  BSYNC B1 ;  /* 0x0000000000017941 */ /* 0x000fea0003800000 */
.L_x_455:
        /* <DEDUP_REMOVED lines=11> */
.L_x_458:
[----:B------:R-:W-:Y:S05]  /*b2d0*/  BSYNC B1 ;  /* 0x0000000000017941 */ /* 0x000fea0003800000 */
.L_x_457:
[----:B0-----:R-:W-:Y:S01]  /*b2e0*/  @!P4 IMAD R3, R106, R17, R2 ;  /* 0x000000116a03c224 */ /* 0x001fe200078e0202 */
[----:B------:R-:W-:Y:S04]  /*b2f0*/  BSSY B1, `(.L_x_459) ;  /* 0x0000006000017945 */ /* 0x000fe80003800000 */
[----:B------:R0:W-:Y:S01]  /*b300*/  @!P4 STG.E.U8 desc[UR36][R8.64+0xa0], R3 ;  /* 0x0000a0030800c986 */ /* 0x0001e2000c101124 */
[----:B------:R-:W-:Y:S05]  /*b310*/  @P3 BRA `(.L_x_460) ;  /* 0x00000000000c3947 */ /* 0x000fea0003800000 */
[----:B------:R-:W0:Y:S02]  /*b320*/  LDG.E.U8 R16, desc[UR36][R22.64+0xa1] ;  /* 0x0000a12416107981 */ /* 0x000e24000c1e1100 */
[----:B0-----:R-:W-:-:S05]  /*b330*/  PRMT R3, R16, 0x8880, RZ ;  /* 0x0000888010037816 */ /* 0x001fca00000000ff */
[----:B------:R-:W-:-:S07]  /*b340*/  IMAD R2, R3, R18, RZ ;  /* 0x0000001203027224 */ /* 0x000fce00078e02ff */
.L_x_460:
[----:B------:R-:W-:Y:S05]  /*b350*/  BSYNC B1 ;  /* 0x0000000000017941 */ /* 0x000fea0003800000 */
.L_x_459:
[----:B------:R-:W-:Y:S01]  /*b360*/  @!P3 IMAD R107, R107, R17, R2 ;  /* 0x000000116b6bb224 */ /* 0x000fe200078e0202 */
[----:B------:R-:W-:Y:S04]  /*b370*/  BSSY B1, `(.L_x_461) ;  /* 0x0000006000017945 */ /* 0x000fe80003800000 */
[----:B------:R0:W-:Y:S01]  /*b380*/  @!P3 STG.E.U8 desc[UR36][R8.64+0xa1], R107 ;  /* 0x0000a16b0800b986 */ /* 0x0001e2000c101124 */
[----:B------:R-:W-:Y:S05]  /*b390*/  @P5 BRA `(.L_x_462) ;  /* 0x00000000000c5947 */ /* 0x000fea0003800000 */
[----:B------:R-:W0:Y:S02]  /*b3a0*/  LDG.E.U8 R16, desc[UR36][R4.64+0xa8] ;  /* 0x0000a82404107981 */ /* 0x000e24000c1e1100 */
[----:B0-----:R-:W-:-:S05]  /*b3b0*/  PRMT R3, R16, 0x8880, RZ ;  /* 0x0000888010037816 */ /* 0x001fca00000000ff */
[----:B------:R-:W-:-:S07]  /*b3c0*/  IMAD R2, R3, R18, RZ ;  /* 0x0000001203027224 */ /* 0x000fce00078e02ff */
.L_x_462:
[----:B------:R-:W-:Y:S05]  /*b3d0*/  BSYNC B1 ;  /* 0x0000000000017941 */ /* 0x000fea0003800000 */
.L_x_461:
[----:B0-----:R-:W-:Y:S01]  /*b3e0*/  @!P5 IMAD R3, R108, R17, R2 ;  /* 0x000000116c03d224 */ /* 0x001fe200078e0202 */
[----:B------:R-:W-:Y:S04]  /*b3f0*/  BSSY B1, `(.L_x_463) ;  /* 0x0000006000017945 */ /* 0x000fe80003800000 */
[----:B------:R0:W-:Y:S01]  /*b400*/  @!P5 STG.E.U8 desc[UR36][R6.64+0xa8], R3 ;  /* 0x0000a8030600d986 */ /* 0x0001e2000c101124 */
[----:B------:R-:W-:Y:S05]  /*b410*/  @P0 BRA `(.L_x_464) ;  /* 0x00000000000c0947 */ /* 0x000fea0003800000 */
[----:B------:R-:W0:Y:S02]  /*b420*/  LDG.E.U8 R16, desc[UR36][R4.64+0xa9] ;  /* 0x0000a92404107981 */ /* 0x000e24000c1e1100 */
[----:B0-----:R-:W-:-:S05]  /*b430*/  PRMT R3, R16, 0x8880, RZ ;  /* 0x0000888010037816 */ /* 0x001fca00000000ff */
[----:B------:R-:W-:-:S07]  /*b440*/  IMAD R2, R3, R18, RZ ;  /* 0x0000001203027224 */ /* 0x000fce00078e02ff */
.L_x_464:
[----:B------:R-:W-:Y:S05]  /*b450*/  BSYNC B1 ;  /* 0x0000000000017941 */ /* 0x000fea0003800000 */
.L_x_463:
        /* <DEDUP_REMOVED lines=11> */
.L_x_466:
[----:B------:R-:W-:Y:S05]  /*b510*/  BSYNC B1 ;  /* 0x0000000000017941 */ /* 0x000fea0003800000 */
.L_x_465:
[----:B0-----:R-:W-:Y:S01]  /*b520*/  @!P4 IMAD R3, R110, R17, R2 ;  /* 0x000000116e03c224 */ /* 0x001fe200078e0202 */
[----:B------:R-:W-:Y:S04]  /*b530*/  BSSY B1, `(.L_x_467) ;  /* 0x0000006000017945 */ /* 0x000fe80003800000 */
[----:B------:R0:W-:Y:S01]  /*b540*/  @!P4 STG.E.U8 desc[UR36][R8.64+0xa8], R3 ;  /* 0x0000a8030800c986 */ /* 0x0001e2000c101124 */
[----:B------:R-:W-:Y:S05]  /*b550*/  @P3 BRA `(.L_x_468) ;  /* 0x00000000000c3947 */ /* 0x000fea0003800000 */
[----:B------:R-:W0:Y:S02]  /*b560*/  LDG.E.U8 R16, desc[UR36][R22.64+0xa9] ;  /* 0x0000a92416107981 */ /* 0x000e24000c1e1100 */
[----:B0-----:R-:W-:-:S05]  /*b570*/  PRMT R3, R16, 0x8880, RZ ;  /* 0x0000888010037816 */ /* 0x001fca00000000ff */
[----:B------:R-:W-:-:S07]  /*b580*/  IMAD R2, R3, R18, RZ ;  /* 0x0000001203027224 */ /* 0x000fce00078e02ff */
.L_x_468:
[----:B------:R-:W-:Y:S05]  /*b590*/  BSYNC B1 ;  /* 0x0000000000017941 */ /* 0x000fea0003800000 */
.L_x_467:
[----:B------:R-:W-:Y:S01]  /*b5a0*/  @!P3 IMAD R111, R111, R17, R2 ;  /* 0x000000116f6fb224 */ /* 0x000fe200078e0202 */
[----:B------:R-:W-:Y:S04]  /*b5b0*/  BSSY B1, `(.L_x_469) ;  /* 0x0000006000017945 */ /* 0x000fe80003800000 */
[----:B------:R0:W-:Y:S01]  /*b5c0*/  @!P3 STG.E.U8 desc[UR36][R8.64+0xa9], R111 ;  /* 0x0000a96f0800b986 */ /* 0x0001e2000c101124 */
[----:B------:R-:W-:Y:S05]  /*b5d0*/  @P5 BRA `(.L_x_470) ;  /* 0x00000000000c5947 */ /* 0x000fea0003800000 */
[----:B------:R-:W0:Y:S02]  /*b5e0*/  LDG.E.U8 R16, desc[UR36][R4.64+0xb0] ;  /* 0x0000b02404107981 */ /* 0x000e24000c1e1100 */
[----:B0-----:R-:W-:-:S05]  /*b5f0*/  PRMT R3, R16, 0x8880, RZ ;  /* 0x0000888010037816 */ /* 0x001fca00000000ff */
[----:B------:R-:W-:-:S07]  /*b600*/  IMAD R2, R3, R18, RZ ;  /* 0x0000001203027224 */ /* 0x000fce00078e02ff */
.L_x_470:
[----:B------:R-:W-:Y:S05]  /*b610*/  BSYNC B1 ;  /* 0x0000000000017941 */ /* 0x000fea0003800000 */
.L_x_469:
[----:B0-----:R-:W-:Y:S01]  /*b620*/  @!P5 IMAD R3, R112, R17, R2 ;  /* 0x000000117003d224 */ /* 0x001fe200078e0202 */
[----:B------:R-:W-:Y:S04]  /*b630*/  BSSY B1, `(.L_x_471) ;  /* 0x0000006000017945 */ /* 0x000fe80003800000 */
[----:B------:R0:W-:Y:S01]  /*b640*/  @!P5 STG.E.U8 desc[UR36][R6.64+0xb0], R3 ;  /* 0x0000b0030600d986 */ /* 0x0001e2000c101124 */
[----:B------:R-:W-:Y:S05]  /*b650*/  @P0 BRA `(.L_x_472) ;  /* 0x00000000000c0947 */ /* 0x000fea0003800000 */
[----:B------:R-:W0:Y:S02]  /*b660*/  LDG.E.U8 R16, desc[UR36][R4.64+0xb1] ;  /* 0x0000b12404107981 */ /* 0x000e24000c1e1100 */
[----:B0-----:R-:W-:-:S05]  /*b670*/  PRMT R3, R16, 0x8880, RZ ;  /* 0x0000888010037816 */ /* 0x001fca00000000ff */
[----:B------:R-:W-:-:S07]  /*b680*/  IMAD R2, R3, R18, RZ ;  /* 0x0000001203027224 */ /* 0x000fce00078e02ff */
.L_x_472:
[----:B------:R-:W-:Y:S05]  /*b690*/  BSYNC B1 ;  /* 0x0000000000017941 */ /* 0x000fea0003800000 */
.L_x_471:
        /* <DEDUP_REMOVED lines=11> */
.L_x_474:
[----:B------:R-:W-:Y:S05]  /*b750*/  BSYNC B1 ;  /* 0x0000000000017941 */ /* 0x000fea0003800000 */
.L_x_473:
[----:B0-----:R-:W-:Y:S01]  /*b760*/  @!P4 IMAD R3, R114, R17, R2 ;  /* 0x000000117203c224 */ /* 0x001fe200078e0202 */
[----:B------:R-:W-:Y:S04]  /*b770*/  BSSY B1, `(.L_x_475) ;  /* 0x0000006000017945 */ /* 0x000fe80003800000 */
[----:B------:R0:W-:Y:S01]  /*b780*/  @!P4 STG.E.U8 desc[UR36][R8.64+0xb0], R3 ;  /* 0x0000b0030800c986 */ /* 0x0001e2000c101124 */
[----:B------:R-:W-:Y:S05]  /*b790*/  @P3 BRA `(.L_x_476) ;  /* 0x00000000000c3947 */ /* 0x000fea0003800000 */
[----:B------:R-:W0:Y:S02]  /*b7a0*/  LDG.E.U8 R16, desc[UR36][R22.64+0xb1] ;  /* 0x0000b12416107981 */ /* 0x000e24000c1e1100 */
[----:B0-----:R-:W-:-:S05]  /*b7b0*/  PRMT R3, R16, 0x8880, RZ ;  /* 0x0000888010037816 */ /* 0x001fca00000000ff */
[----:B------:R-:W-:-:S07]  /*b7c0*/  IMAD R2, R3, R18, RZ ;  /* 0x0000001203027224 */ /* 0x000fce00078e02ff */
.L_x_476:
[----:B------:R-:W-:Y:S05]  /*b7d0*/  BSYNC B1 ;  /* 0x0000000000017941 */ /* 0x000fea0003800000 */
.L_x_475:
[----:B------:R-:W-:Y:S01]  /*b7e0*/  @!P3 IMAD R115, R115, R17, R2 ;  /* 0x000000117373b224 */ /* 0x000fe200078e0202 */
[----:B------:R-:W-:Y:S04]  /*b7f0*/  BSSY B1, `(.L_x_477) ;  /* 0x0000006000017945 */ /* 0x000fe80003800000 */
[----:B------:R0:W-:Y:S01]  /*b800*/  @!P3 STG.E.U8 desc[UR36][R8.64+0xb1], R115 ;  /* 0x0000b1730800b986 */ /* 0x0001e2000c101124 */
[----:B------:R-:W-:Y:S05]  /*b810*/  @P5 BRA `(.L_x_478) ;  /* 0x00000000000c5947 */ /* 0x000fea0003800000 */
[----:B------:R-:W0:Y:S02]  /*b820*/  LDG.E.U8 R16, desc[UR36][R4.64+0xb8] ;  /* 0x0000b82404107981 */ /* 0x000e24000c1e1100 */
[----:B0-----:R-:W-:-:S05]  /*b830*/  PRMT R3, R16, 0x8880, RZ ;  /* 0x0000888010037816 */ /* 0x001fca00000000ff */
[----:B------:R-:W-:-:S07]  /*b840*/  IMAD R2, R3, R18, RZ ;  /* 0x0000001203027224 */ /* 0x000fce00078e02ff */
.L_x_478:
[----:B------:R-:W-:Y:S05]  /*b850*/  BSYNC B1 ;  /* 0x0000000000017941 */ /* 0x000fea0003800000 */
.L_x_477:
[----:B0-----:R-:W-:Y:S01]  /*b860*/  @!P5 IMAD R3, R116, R17, R2 ;  /* 0x000000117403d224 */ /* 0x001fe200078e0202 */
[----:B------:R-:W-:Y:S04]  /*b870*/  BSSY B1, `(.L_x_479) ;  /* 0x0000006000017945 */ /* 0x000fe80003800000 */
[----:B------:R0:W-:Y:S01]  /*b880*/  @!P5 STG.E.U8 desc[UR36][R6.64+0xb8], R3 ;  /* 0x0000b8030600d986 */ /* 0x0001e2000c101124 */
[----:B------:R-:W-:Y:S05]  /*b890*/  @P0 BRA `(.L_x_480) ;  /* 0x00000000000c0947 */ /* 0x000fea0003800000 */
[----:B------:R-:W0:Y:S02]  /*b8a0*/  LDG.E.U8 R16, desc[UR36][R4.64+0xb9] ;  /* 0x0000b92404107981 */ /* 0x000e24000c1e1100 */
[----:B0-----:R-:W-:-:S05]  /*b8b0*/  PRMT R3, R16, 0x8880, RZ ;  /* 0x0000888010037816 */ /* 0x001fca00000000ff */
[----:B------:R-:W-:-:S07]  /*b8c0*/  IMAD R2, R3, R18, RZ ;  /* 0x0000001203027224 */ /* 0x000fce00078e02ff */
.L_x_480:
[----:B------:R-:W-:Y:S05]  /*b8d0*/  BSYNC B1 ;  /* 0x0000000000017941 */ /* 0x000fea0003800000 */
.L_x_479:
        /* <DEDUP_REMOVED lines=11> */
.L_x_482:
[----:B------:R-:W-:Y:S05]  /*b990*/  BSYNC B1 ;  /* 0x0000000000017941 */ /* 0x000fea0003800000 */
.L_x_481:
[----:B0-----:R-:W-:Y:S01]  /*b9a0*/  @!P4 IMAD R3, R118, R17, R2 ;  /* 0x000000117603c224 */ /* 0x001fe200078e0202 */
[----:B------:R-:W-:Y:S04]  /*b9b0*/  BSSY B1, `(.L_x_483) ;  /* 0x0000006000017945 */ /* 0x000fe80003800000 */
[----:B------:R0:W-:Y:S01]  /*b9c0*/  @!P4 STG.E.U8 desc[UR36][R8.64+0xb8], R3 ;  /* 0x0000b8030800c986 */ /* 0x0001e2000c101124 */
[----:B------:R-:W-:Y:S05]  /*b9d0*/  @P3 BRA `(.L_x_484) ;  /* 0x00000000000c3947 */ /* 0x000fea0003800000 */
[----:B------:R-:W0:Y:S02]  /*b9e0*/  LDG.E.U8 R16, desc[UR36][R22.64+0xb9] ;  /* 0x0000b92416107981 */ /* 0x000e24000c1e1100 */
[----:B0-----:R-:W-:-:S05]  /*b9f0*/  PRMT R3, R16, 0x8880, RZ ;  /* 0x0000888010037816 */ /* 0x001fca00000000ff */
[----:B------:R-:W-:-:S07]  /*ba00*/  IMAD R2, R3, R18, RZ ;  /* 0x0000001203027224 */ /* 0x000fce00078e02ff */
.L_x_484:
[----:B------:R-:W-:Y:S05]  /*ba10*/  BSYNC B1 ;  /* 0x0000000000017941 */ /* 0x000fea0003800000 */
.L_x_483:
[----:B------:R-:W-:Y:S01]  /*ba20*/  @!P3 IMAD R119, R119, R17, R2 ;  /* 0x000000117777b224 */ /* 0x000fe200078e0202 */
[----:B------:R-:W-:Y:S04]  /*ba30*/  BSSY B1, `(.L_x_485) ;  /* 0x0000006000017945 */ /* 0x000fe80003800000 */
[----:B------:R0:W-:Y:S01]  /*ba40*/  @!P3 STG.E.U8 desc[UR36][R8.64+0xb9], R119 ;  /* 0x0000b9770800b986 */ /* 0x0001e2000c101124 */
[----:B------:R-:W-:Y:S05]  /*ba50*/  @P5 BRA `(.L_x_486) ;  /* 0x00000000000c5947 */ /* 0x000fea0003800000 */
[----:B------:R-:W0:Y:S02]  /*ba60*/  LDG.E.U8 R16, desc[UR36][R4.64+0xc0] ;  /* 0x0000c02404107981 */ /* 0x000e24000c1e1100 */
[----:B0-----:R-:W-:-:S05]  /*ba70*/  PRMT R3, R16, 0x8880, RZ ;  /* 0x0000888010037816 */ /* 0x001fca00000000ff */
[----:B------:R-:W-:-:S07]  /*ba80*/  IMAD R2, R3, R18, RZ ;  /* 0x0000001203027224 */ /* 0x000fce00078e02ff */
.L_x_486:
[----:B------:R-:W-:Y:S05]  /*ba90*/  BSYNC B1 ;  /* 0x0000000000017941 */ /* 0x000fea0003800000 */
.L_x_485:
[----:B0-----:R-:W-:Y:S01]  /*baa0*/  @!P5 IMAD R3, R120, R17, R2 ;  /* 0x000000117803d224 */ /* 0x001fe200078e0202 */
[----:B------:R-:W-:Y:S04]  /*bab0*/  BSSY B1, `(.L_x_487) ;  /* 0x0000006000017945 */ /* 0x000fe80003800000 */
[----:B------:R0:W-:Y:S01]  /*bac0*/  @!P5 STG.E.U8 desc[UR36][R6.64+0xc0], R3 ;  /* 0x0000c0030600d986 */ /* 0x0001e2000c101124 */
[----:B------:R-:W-:Y:S05]  /*bad0*/  @P0 BRA `(.L_x_488) ;  /* 0x00000000000c0947 */ /* 0x000fea0003800000 */
[----:B------:R-:W0:Y:S02]  /*bae0*/  LDG.E.U8 R16, desc[UR36][R4.64+0xc1] ;  /* 0x0000c12404107981 */ /* 0x000e24000c1e1100 */
[----:B0-----:R-:W-:-:S05]  /*baf0*/  PRMT R3, R16, 0x8880, RZ ;  /* 0x0000888010037816 */ /* 0x001fca00000000ff */
[----:B------:R-:W-:-:S07]  /*bb00*/  IMAD R2, R3, R18, RZ ;  /* 0x0000001203027224 */ /* 0x000fce00078e02ff */
.L_x_488:
[----:B------:R-:W-:Y:S05]  /*bb10*/  BSYNC B1 ;  /* 0x0000000000017941 */ /* 0x000fea0003800000 */
.L_x_487:
        /* <DEDUP_REMOVED lines=11> */
.L_x_490:
[----:B------:R-:W-:Y:S05]  /*bbd0*/  BSYNC B1 ;  /* 0x0000000000017941 */ /* 0x000fea0003800000 */
.L_x_489:
[----:B0-----:R-:W-:Y:S01]  /*bbe0*/  @!P4 IMAD R3, R122, R17, R2 ;  /* 0x000000117a03c224 */ /* 0x001fe200078e0202 */
[----:B------:R-:W-:Y:S04]  /*bbf0*/  BSSY B1, `(.L_x_491) ;  /* 0x0000006000017945 */ /* 0x000fe80003800000 */
[----:B------:R0:W-:Y:S01]  /*bc00*/  @!P4 STG.E.U8 desc[UR36][R8.64+0xc0], R3 ;  /* 0x0000c0030800c986 */ /* 0x0001e2000c101124 */
[----:B------:R-:W-:Y:S05]  /*bc10*/  @P3 BRA `(.L_x_492) ;  /* 0x00000000000c3947 */ /* 0x000fea0003800000 */
[----:B------:R-:W0:Y:S02]  /*bc20*/  LDG.E.U8 R16, desc[UR36][R22.64+0xc1] ;  /* 0x0000c12416107981 */ /* 0x000e24000c1e1100 */
[----:B0-----:R-:W-:-:S05]  /*bc30*/  PRMT R3, R16, 0x8880, RZ ;  /* 0x0000888010037816 */ /* 0x001fca00000000ff */
[----:B------:R-:W-:-:S07]  /*bc40*/  IMAD R2, R3, R18, RZ ;  /* 0x0000001203027224 */ /* 0x000fce00078e02ff */
.L_x_492:
[----:B------:R-:W-:Y:S05]  /*bc50*/  BSYNC B1 ;  /* 0x0000000000017941 */ /* 0x000fea0003800000 */
.L_x_491:
[----:B------:R-:W-:Y:S01]  /*bc60*/  @!P3 IMAD R123, R123, R17, R2 ;  /* 0x000000117b7bb224 */ /* 0x000fe200078e0202 */
[----:B------:R-:W-:Y:S04]  /*bc70*/  BSSY B1, `(.L_x_493) ;  /* 0x0000006000017945 */ /* 0x000fe80003800000 */
[----:B------:R0:W-:Y:S01]  /*bc80*/  @!P3 STG.E.U8 desc[UR36][R8.64+0xc1], R123 ;  /* 0x0000c17b0800b986 */ /* 0x0001e2000c101124 */
[----:B------:R-:W-:Y:S05]  /*bc90*/  @P5 BRA `(.L_x_494) ;  /* 0x00000000000c5947 */ /* 0x000fea0003800000 */
[----:B------:R-:W0:Y:S02]  /*bca0*/  LDG.E.U8 R16, desc[UR36][R4.64+0xc8] ;  /* 0x0000c82404107981 */ /* 0x000e24000c1e1100 */
[----:B0-----:R-:W-:-:S05]  /*bcb0*/  PRMT R3, R16, 0x8880, RZ ;  /* 0x0000888010037816 */ /* 0x001fca00000000ff */
[----:B------:R-:W-:-:S07]  /*bcc0*/  IMAD R2, R3, R18, RZ ;  /* 0x0000001203027224 */ /* 0x000fce00078e02ff */
.L_x_494:
[----:B------:R-:W-:Y:S05]  /*bcd0*/  BSYNC B1 ;  /* 0x0000000000017941 */ /* 0x000fea0003800000 */
.L_x_493:
[----:B0-----:R-:W-:Y:S01]  /*bce0*/  @!P5 IMAD R3, R124, R17, R2 ;  /* 0x000000117c03d224 */ /* 0x001fe200078e0202 */
[----:B------:R-:W-:Y:S04]  /*bcf0*/  BSSY B1, `(.L_x_495) ;  /* 0x0000006000017945 */ /* 0x000fe80003800000 */
[----:B------:R0:W-:Y:S01]  /*bd00*/  @!P5 STG.E.U8 desc[UR36][R6.64+0xc8], R3 ;  /* 0x0000c8030600d986 */ /* 0x0001e2000c101124 */
[----:B------:R-:W-:Y:S05]  /*bd10*/  @P0 BRA `(.L_x_496) ;  /* 0x00000000000c0947 */ /* 0x000fea0003800000 */
[----:B------:R-:W0:Y:S02]  /*bd20*/  LDG.E.U8 R16, desc[UR36][R4.64+0xc9] ;  /* 0x0000c92404107981 */ /* 0x000e24000c1e1100 */
[----:B0-----:R-:W-:-:S05]  /*bd30*/  PRMT R3, R16, 0x8880, RZ ;  /* 0x0000888010037816 */ /* 0x001fca00000000ff */
[----:B------:R-:W-:-:S07]  /*bd40*/  IMAD R2, R3, R18, RZ ;  /* 0x0000001203027224 */ /* 0x000fce00078e02ff */
.L_x_496:
[----:B------:R-:W-:Y:S05]  /*bd50*/  BSYNC B1 ;  /* 0x0000000000017941 */ /* 0x000fea0003800000 */
.L_x_495:
        /* <DEDUP_REMOVED lines=11> */
.L_x_498:
[----:B------:R-:W-:Y:S05]  /*be10*/  BSYNC B1 ;  /* 0x0000000000017941 */ /* 0x000fea0003800000 */
.L_x_497:
[----:B0-----:R-:W-:Y:S01]  /*be20*/  @!P4 IMAD R3, R126, R17, R2 ;  /* 0x000000117e03c224 */ /* 0x001fe200078e0202 */
[----:B------:R-:W-:Y:S04]  /*be30*/  BSSY B1, `(.L_x_499) ;  /* 0x0000006000017945 */ /* 0x000fe80003800000 */
[----:B------:R0:W-:Y:S01]  /*be40*/  @!P4 STG.E.U8 desc[UR36][R8.64+0xc8], R3 ;  /* 0x0000c8030800c986 */ /* 0x0001e2000c101124 */
[----:B------:R-:W-:Y:S05]  /*be50*/  @P3 BRA `(.L_x_500) ;  /* 0x00000000000c3947 */ /* 0x000fea0003800000 */
[----:B------:R-:W0:Y:S02]  /*be60*/  LDG.E.U8 R16, desc[UR36][R22.64+0xc9] ;  /* 0x0000c92416107981 */ /* 0x000e24000c1e1100 */
[----:B0-----:R-:W-:-:S05]  /*be70*/  PRMT R3, R16, 0x8880, RZ ;  /* 0x0000888010037816 */ /* 0x001fca00000000ff */
[----:B------:R-:W-:-:S07]  /*be80*/  IMAD R2, R3, R18, RZ ;  /* 0x0000001203027224 */ /* 0x000fce00078e02ff */
.L_x_500:
[----:B------:R-:W-:Y:S05]  /*be90*/  BSYNC B1 ;  /* 0x0000000000017941 */ /* 0x000fea0003800000 */
.L_x_499:
[----:B------:R-:W-:Y:S01]  /*bea0*/  @!P3 IMAD R127, R127, R17, R2 ;  /* 0x000000117f7fb224 */ /* 0x000fe200078e0202 */
[----:B------:R-:W-:Y:S04]  /*beb0*/  BSSY B1, `(.L_x_501) ;  /* 0x0000006000017945 */ /* 0x000fe80003800000 */
[----:B------:R0:W-:Y:S01]  /*bec0*/  @!P3 STG.E.U8 desc[UR36][R8.64+0xc9], R127 ;  /* 0x0000c97f0800b986 */ /* 0x0001e2000c101124 */
[----:B------:R-:W-:Y:S05]  /*bed0*/  @P5 BRA `(.L_x_502) ;  /* 0x00000000000c5947 */ /* 0x000fea0003800000 */
[----:B------:R-:W0:Y:S02]  /*bee0*/  LDG.E.U8 R16, desc[UR36][R4.64+0xd0] ;  /* 0x0000d02404107981 */ /* 0x000e24000c1e1100 */
[----:B0-----:R-:W-:-:S05]  /*bef0*/  PRMT R3, R16, 0x8880, RZ ;  /* 0x0000888010037816 */ /* 0x001fca00000000ff */
[----:B------:R-:W-:-:S07]  /*bf00*/  IMAD R2, R3, R18, RZ ;  /* 0x0000001203027224 */ /* 0x000fce00078e02ff */
.L_x_502:
[----:B------:R-:W-:Y:S05]  /*bf10*/  BSYNC B1 ;  /* 0x0000000000017941 */ /* 0x000fea0003800000 */
.L_x_501:
[----:B0-----:R-:W-:Y:S01]  /*bf20*/  @!P5 IMAD R3, R128, R17, R2 ;  /* 0x000000118003d224 */ /* 0x001fe200078e0202 */
[----:B------:R-:W-:Y:S04]  /*bf30*/  BSSY B1, `(.L_x_503) ;  /* 0x0000006000017945 */ /* 0x000fe80003800000 */
[----:B------:R0:W-:Y:S01]  /*bf40*/  @!P5 STG.E.U8 desc[UR36][R6.64+0xd0], R3 ;  /* 0x0000d0030600d986 */ /* 0x0001e2000c101124 */
[----:B------:R-:W-:Y:S05]  /*bf50*/  @P0 BRA `(.L_x_504) ;  /* 0x00000000000c0947 */ /* 0x000fea0003800000 */
[----:B------:R-:W0:Y:S02]  /*bf60*/  LDG.E.U8 R16, desc[UR36][R4.64+0xd1] ;  /* 0x0000d12404107981 */ /* 0x000e24000c1e1100 */
[----:B0-----:R-:W-:-:S05]  /*bf70*/  PRMT R3, R16, 0x8880, RZ ;  /* 0x0000888010037816 */ /* 0x001fca00000000ff */
[----:B------:R-:W-:-:S07]  /*bf80*/  IMAD R2, R3, R18, RZ ;  /* 0x0000001203027224 */ /* 0x000fce00078e02ff */
.L_x_504:
[----:B------:R-:W-:Y:S05]  /*bf90*/  BSYNC B1 ;  /* 0x0000000000017941 */ /* 0x000fea0003800000 */
.L_x_503:
        /* <DEDUP_REMOVED lines=11> */
.L_x_506:
[----:B------:R-:W-:Y:S05]  /*c050*/  BSYNC B1 ;  /* 0x0000000000017941 */ /* 0x000fea0003800000 */
.L_x_505:
[----:B0-----:R-:W-:Y:S01]  /*c060*/  @!P4 IMAD R3, R130, R17, R2 ;  /* 0x000000118203c224 */ /* 0x001fe200078e0202 */
[----:B------:R-:W-:Y:S04]  /*c070*/  BSSY B1, `(.L_x_507) ;  /* 0x0000006000017945 */ /* 0x000fe80003800000 */
[----:B------:R0:W-:Y:S01]  /*c080*/  @!P4 STG.E.U8 desc[UR36][R8.64+0xd0], R3 ;  /* 0x0000d0030800c986 */ /* 0x0001e2000c101124 */
[----:B------:R-:W-:Y:S05]  /*c090*/  @P3 BRA `(.L_x_508) ;  /* 0x00000000000c3947 */ /* 0x000fea0003800000 */
[----:B------:R-:W0:Y:S02]  /*c0a0*/  LDG.E.U8 R16, desc[UR36][R22.64+0xd1] ;  /* 0x0000d12416107981 */ /* 0x000e24000c1e1100 */
[----:B0-----:R-:W-:-:S05]  /*c0b0*/  PRMT R3, R16, 0x8880, RZ ;  /* 0x0000888010037816 */ /* 0x001fca00000000ff */
[----:B------:R-:W-:-:S07]  /*c0c0*/  IMAD R2, R3, R18, RZ ;  /* 0x0000001203027224 */ /* 0x000fce00078e02ff */
.L_x_508:
[----:B------:R-:W-:Y:S05]  /*c0d0*/  BSYNC B1 ;  /* 0x0000000000017941 */ /* 0x000fea0003800000 */
.L_x_507:
[----:B------:R-:W-:Y:S01]  /*c0e0*/  @!P3 IMAD R131, R131, R17, R2 ;  /* 0x000000118383b224 */ /* 0x000fe200078e0202 */
[----:B------:R-:W-:Y:S04]  /*c0f0*/  BSSY B1, `(.L_x_509) ;  /* 0x0000006000017945 */ /* 0x000fe80003800000 */
[----:B------:R0:W-:Y:S01]  /*c100*/  @!P3 STG.E.U8 desc[UR36][R8.64+0xd1], R131 ;  /* 0x0000d1830800b986 */ /* 0x0001e2000c101124 */
[----:B------:R-:W-:Y:S05]  /*c110*/  @P5 BRA `(.L_x_510) ;  /* 0x00000000000c5947 */ /* 0x000fea0003800000 */
[----:B------:R-:W0:Y:S02]  /*c120*/  LDG.E.U8 R16, desc[UR36][R4.64+0xd8] ;  /* 0x0000d82404107981 */ /* 0x000e24000c1e1100 */
[----:B0-----:R-:W-:-:S05]  /*c130*/  PRMT R3, R16, 0x8880, RZ ;  /* 0x0000888010037816 */ /* 0x001fca00000000ff */
[----:B------:R-:W-:-:S07]  /*c140*/  IMAD R2, R3, R18, RZ ;  /* 0x0000001203027224 */ /* 0x000fce00078e02ff */
.L_x_510:
[----:B------:R-:W-:Y:S05]  /*c150*/  BSYNC B1 ;  /* 0x0000000000017941 */ /* 0x000fea0003800000 */
.L_x_509:
[----:B0-----:R-:W-:Y:S01]  /*c160*/  @!P5 IMAD R3, R132, R17, R2 ;  /* 0x000000118403d224 */ /* 0x001fe200078e0202 */
[----:B------:R-:W-:Y:S04]  /*c170*/  BSSY B1, `(.L_x_511) ;  /* 0x0000006000017945 */ /* 0x000fe80003800000 */
[----:B------:R0:W-:Y:S01]  /*c180*/  @!P5 STG.E.U8 desc[UR36][R6.64+0xd8], R3 ;  /* 0x0000d8030600d986 */ /* 0x0001e2000c101124 */
[----:B------:R-:W-:Y:S05]  /*c190*/  @P0 BRA `(.L_x_512) ;  /* 0x00000000000c0947 */ /* 0x000fea0003800000 */
[----:B------:R-:W0:Y:S02]  /*c1a0*/  LDG.E.U8 R16, desc[UR36][R4.64+0xd9] ;  /* 0x0000d92404107981 */ /* 0x000e24000c1e1100 */
[----:B0-----:R-:W-:-:S05]  /*c1b0*/  PRMT R3, R16, 0x8880, RZ ;  /* 0x0000888010037816 */ /* 0x001fca00000000ff */
[----:B------:R-:W-:-:S07]  /*c1c0*/  IMAD R2, R3, R18, RZ ;  /* 0x0000001203027224 */ /* 0x000fce00078e02ff */
.L_x_512:
[----:B------:R-:W-:Y:S05]  /*c1d0*/  BSYNC B1 ;  /* 0x0000000000017941 */ /* 0x000fea0003800000 */
.L_x_511:
        /* <DEDUP_REMOVED lines=11> */
.L_x_514:
[----:B------:R-:W-:Y:S05]  /*c290*/  BSYNC B1 ;  /* 0x0000000000017941 */ /* 0x000fea0003800000 */
.L_x_513:
[----:B0-----:R-:W-:Y:S01]  /*c2a0*/  @!P4 IMAD R3, R134, R17, R2 ;  /* 0x000000118603c224 */ /* 0x001fe200078e0202 */
[----:B------:R-:W-:Y:S04]  /*c2b0*/  BSSY B1, `(.L_x_515) ;  /* 0x0000006000017945 */ /* 0x000fe80003800000 */
[----:B------:R0:W-:Y:S01]  /*c2c0*/  @!P4 STG.E.U8 desc[UR36][R8.64+0xd8], R3 ;  /* 0x0000d8030800c986 */ /* 0x0001e2000c101124 */
[----:B------:R-:W-:Y:S05]  /*c2d0*/  @P3 BRA `(.L_x_516) ;  /* 0x00000000000c3947 */ /* 0x000fea0003800000 */
[----:B------:R-:W0:Y:S02]  /*c2e0*/  LDG.E.U8 R16, desc[UR36][R22.64+0xd9] ;  /* 0x0000d92416107981 */ /* 0x000e24000c1e1100 */
[----:B0-----:R-:W-:-:S05]  /*c2f0*/  PRMT R3, R16, 0x8880, RZ ;  /* 0x0000888010037816 */ /* 0x001fca00000000ff */
[----:B------:R-:W-:-:S07]  /*c300*/  IMAD R2, R3, R18, RZ ;  /* 0x0000001203027224 */ /* 0x000fce00078e02ff */
.L_x_516:
[----:B------:R-:W-:Y:S05]  /*c310*/  BSYNC B1 ;  /* 0x0000000000017941 */ /* 0x000fea0003800000 */
.L_x_515:
[----:B------:R-:W-:Y:S01]  /*c320*/  @!P3 IMAD R135, R135, R17, R2 ;  /* 0x000000118787b224 */ /* 0x000fe200078e0202 */
[----:B------:R-:W-:Y:S04]  /*c330*/  BSSY B1, `(.L_x_517) ;  /* 0x0000006000017945 */ /* 0x000fe80003800000 */
[----:B------:R0:W-:Y:S01]  /*c340*/  @!P3 STG.E.U8 desc[UR36][R8.64+0xd9], R135 ;  /* 0x0000d9870800b986 */ /* 0x0001e2000c101124 */
[----:B------:R-:W-:Y:S05]  /*c350*/  @P5 BRA `(.L_x_518) ;  /* 0x00000000000c5947 */ /* 0x000fea0003800000 */
[----:B------:R-:W0:Y:S02]  /*c360*/  LDG.E.U8 R16, desc[UR36][R4.64+0xe0] ;  /* 0x0000e02404107981 */ /* 0x000e24000c1e1100 */
[----:B0-----:R-:W-:-:S05]  /*c370*/  PRMT R3, R16, 0x8880, RZ ;  /* 0x0000888010037816 */ /* 0x001fca00000000ff */
[----:B------:R-:W-:-:S07]  /*c380*/  IMAD R2, R3, R18, RZ ;  /* 0x0000001203027224 */ /* 0x000fce00078e02ff */
.L_x_518:
[----:B------:R-:W-:Y:S05]  /*c390*/  BSYNC B1 ;  /* 0x0000000000017941 */ /* 0x000fea0003800000 */
.L_x_517:
[----:B0-----:R-:W-:Y:S01]  /*c3a0*/  @!P5 IMAD R3, R136, R17, R2 ;  /* 0x000000118803d224 */ /* 0x001fe200078e0202 */
[----:B------:R-:W-:Y:S04]  /*c3b0*/  BSSY B1, `(.L_x_519) ;  /* 0x0000006000017945 */ /* 0x000fe80003800000 */
[----:B------:R0:W-:Y:S01]  /*c3c0*/  @!P5 STG.E.U8 desc[UR36][R6.64+0xe0], R3 ;  /* 0x0000e0030600d986 */ /* 0x0001e2000c101124 */
[----:B------:R-:W-:Y:S05]  /*c3d0*/  @P0 BRA `(.L_x_520) ;  /* 0x00000000000c0947 */ /* 0x000fea0003800000 */
[----:B------:R-:W0:Y:S02]  /*c3e0*/  LDG.E.U8 R16, desc[UR36][R4.64+0xe1] ;  /* 0x0000e12404107981 */ /* 0x000e24000c1e1100 */
[----:B0-----:R-:W-:-:S05]  /*c3f0*/  PRMT R3, R16, 0x8880, RZ ;  /* 0x0000888010037816 */ /* 0x001fca00000000ff */
[----:B------:R-:W-:-:S07]  /*c400*/  IMAD R2, R3, R18, RZ ;  /* 0x0000001203027224 */ /* 0x000fce00078e02ff */
.L_x_520:
[----:B------:R-:W-:Y:S05]  /*c410*/  BSYNC B1 ;  /* 0x0000000000017941 */ /* 0x000fea0003800000 */
.L_x_519:
        /* <DEDUP_REMOVED lines=11> */
.L_x_522:
[----:B------:R-:W-:Y:S05]  /*c4d0*/  BSYNC B1 ;  /* 0x0000000000017941 */ /* 0x000fea0003800000 */
.L_x_521:
[----:B0-----:R-:W-:Y:S01]  /*c4e0*/  @!P4 IMAD R3, R138, R17, R2 ;  /* 0x000000118a03c224 */ /* 0x001fe200078e0202 */
[----:B------:R-:W-:Y:S04]  /*c4f0*/  BSSY B1, `(.L_x_523) ;  /* 0x0000006000017945 */ /* 0x000fe80003800000 */
[----:B------:R0:W-:Y:S01]  /*c500*/  @!P4 STG.E.U8 desc[UR36][R8.64+0xe0], R3 ;  /* 0x0000e0030800c986 */ /* 0x0001e2000c101124 */
[----:B------:R-:W-:Y:S05]  /*c510*/  @P3 BRA `(.L_x_524) ;  /* 0x00000000000c3947 */ /* 0x000fea0003800000 */
[----:B------:R-:W0:Y:S02]  /*c520*/  LDG.E.U8 R16, desc[UR36][R22.64+0xe1] ;  /* 0x0000e12416107981 */ /* 0x000e24000c1e1100 */
[----:B0-----:R-:W-:-:S05]  /*c530*/  PRMT R3, R16, 0x8880, RZ ;  /* 0x0000888010037816 */ /* 0x001fca00000000ff */
[----:B------:R-:W-:-:S07]  /*c540*/  IMAD R2, R3, R18, RZ ;  /* 0x0000001203027224 */ /* 0x000fce00078e02ff */
.L_x_524:
[----:B------:R-:W-:Y:S05]  /*c550*/  BSYNC B1 ;  /* 0x0000000000017941 */ /* 0x000fea0003800000 */
.L_x_523:
[----:B------:R-:W-:Y:S01]  /*c560*/  @!P3 IMAD R139, R139, R17, R2 ;  /* 0x000000118b8bb224 */ /* 0x000fe200078e0202 */
[----:B------:R-:W-:Y:S04]  /*c570*/  BSSY B1, `(.L_x_525) ;  /* 0x0000006000017945 */ /* 0x000fe80003800000 */
[----:B------:R0:W-:Y:S01]  /*c580*/  @!P3 STG.E.U8 desc[UR36][R8.64+0xe1], R139 ;  /* 0x0000e18b0800b986 */ /* 0x0001e2000c101124 */
[----:B------:R-:W-:Y:S05]  /*c590*/  @P5 BRA `(.L_x_526) ;  /* 0x00000000000c5947 */ /* 0x000fea0003800000 */
[----:B------:R-:W0:Y:S02]  /*c5a0*/  LDG.E.U8 R16, desc[UR36][R4.64+0xe8] ;  /* 0x0000e82404107981 */ /* 0x000e24000c1e1100 */
[----:B0-----:R-:W-:-:S05]  /*c5b0*/  PRMT R3, R16, 0x8880, RZ ;  /* 0x0000888010037816 */ /* 0x001fca00000000ff */
[----:B------:R-:W-:-:S07]  /*c5c0*/  IMAD R2, R3, R18, RZ ;  /* 0x0000001203027224 */ /* 0x000fce00078e02ff */
.L_x_526:
[----:B------:R-:W-:Y:S05]  /*c5d0*/  BSYNC B1 ;  /* 0x0000000000017941 */ /* 0x000fea0003800000 */
.L_x_525:
[----:B0-----:R-:W-:Y:S01]  /*c5e0*/  @!P5 IMAD R3, R140, R17, R2 ;  /* 0x000000118c03d224 */ /* 0x001fe200078e0202 */
[----:B------:R-:W-:Y:S04]  /*c5f0*/  BSSY B1, `(.L_x_527) ;  /* 0x0000006000017945 */ /* 0x000fe80003800000 */
[----:B------:R0:W-:Y:S01]  /*c600*/  @!P5 STG.E.U8 desc[UR36][R6.64+0xe8], R3 ;  /* 0x0000e8030600d986 */ /* 0x0001e2000c101124 */
[----:B------:R-:W-:Y:S05]  /*c610*/  @P0 BRA `(.L_x_528) ;  /* 0x00000000000c0947 */ /* 0x000fea0003800000 */
[----:B------:R-:W0:Y:S02]  /*c620*/  LDG.E.U8 R16, desc[UR36][R4.64+0xe9] ;  /* 0x0000e92404107981 */ /* 0x000e24000c1e1100 */
[----:B0-----:R-:W-:-:S05]  /*c630*/  PRMT R3, R16, 0x8880, RZ ;  /* 0x0000888010037816 */ /* 0x001fca00000000ff */
[----:B------:R-:W-:-:S07]  /*c640*/  IMAD R2, R3, R18, RZ ;  /* 0x0000001203027224 */ /* 0x000fce00078e02ff */
.L_x_528:
[----:B------:R-:W-:Y:S05]  /*c650*/  BSYNC B1 ;  /* 0x0000000000017941 */ /* 0x000fea0003800000 */
.L_x_527:
        /* <DEDUP_REMOVED lines=11> */
.L_x_530:
[----:B------:R-:W-:Y:S05]  /*c710*/  BSYNC B1 ;  /* 0x0000000000017941 */ /* 0x000fea0003800000 */
.L_x_529:
[----:B0-----:R-:W-:Y:S01]  /*c720*/  @!P4 IMAD R3, R142, R17, R2 ;  /* 0x000000118e03c224 */ /* 0x001fe200078e0202 */
[----:B------:R-:W-:Y:S04]  /*c730*/  BSSY B1, `(.L_x_531) ;  /* 0x0000006000017945 */ /* 0x000fe80003800000 */
[----:B------:R0:W-:Y:S01]  /*c740*/  @!P4 STG.E.U8 desc[UR36][R8.64+0xe8], R3 ;  /* 0x0000e8030800c986 */ /* 0x0001e2000c101124 */
[----:B------:R-:W-:Y:S05]  /*c750*/  @P3 BRA `(.L_x_532) ;  /* 0x00000000000c3947 */ /* 0x000fea0003800000 */
[----:B------:R-:W0:Y:S02]  /*c760*/  LDG.E.U8 R16, desc[UR36][R22.64+0xe9] ;  /* 0x0000e92416107981 */ /* 0x000e24000c1e1100 */
[----:B0-----:R-:W-:-:S05]  /*c770*/  PRMT R3, R16, 0x8880, RZ ;  /* 0x0000888010037816 */ /* 0x001fca00000000ff */
[----:B------:R-:W-:-:S07]  /*c780*/  IMAD R2, R3, R18, RZ ;  /* 0x0000001203027224 */ /* 0x000fce00078e02ff */
.L_x_532:
[----:B------:R-:W-:Y:S05]  /*c790*/  BSYNC B1 ;  /* 0x0000000000017941 */ /* 0x000fea0003800000 */
.L_x_531:
[----:B------:R-:W-:Y:S01]  /*c7a0*/  @!P3 IMAD R143, R143, R17, R2 ;  /* 0x000000118f8fb224 */ /* 0x000fe200078e0202 */
[----:B------:R-:W-:Y:S04]  /*c7b0*/  BSSY B1, `(.L_x_533) ;  /* 0x0000006000017945 */ /* 0x000fe80003800000 */
[----:B------:R0:W-:Y:S01]  /*c7c0*/  @!P3 STG.E.U8 desc[UR36][R8.64+0xe9], R143 ;  /* 0x0000e98f0800b986 */ /* 0x0001e2000c101124 */
[----:B------:R-:W-:Y:S05]  /*c7d0*/  @P5 BRA `(.L_x_534) ;  /* 0x00000000000c5947 */ /* 0x000fea0003800000 */
[----:B------:R-:W0:Y:S02]  /*c7e0*/  LDG.E.U8 R16, desc[UR36][R4.64+0xf0] ;  /* 0x0000f02404107981 */ /* 0x000e24000c1e1100 */
[----:B0-----:R-:W-:-:S05]  /*c7f0*/  PRMT R3, R16, 0x8880, RZ ;  /* 0x0000888010037816 */ /* 0x001fca00000000ff */
[----:B------:R-:W-:-:S07]  /*c800*/  IMAD R2, R3, R18, RZ ;  /* 0x0000001203027224 */ /* 0x000fce00078e02ff */
.L_x_534:
[----:B------:R-:W-:Y:S05]  /*c810*/  BSYNC B1 ;  /* 0x0000000000017941 */ /* 0x000fea0003800000 */
.L_x_533:
[----:B0-----:R-:W-:Y:S01]  /*c820*/  @!P5 IMAD R3, R144, R17, R2 ;  /* 0x000000119003d224 */ /* 0x001fe200078e0202 */
[----:B------:R-:W-:Y:S04]  /*c830*/  BSSY B1, `(.L_x_535) ;  /* 0x0000006000017945 */ /* 0x000fe80003800000 */
[----:B------:R0:W-:Y:S01]  /*c840*/  @!P5 STG.E.U8 desc[UR36][R6.64+0xf0], R3 ;  /* 0x0000f0030600d986 */ /* 0x0001e2000c101124 */
[----:B------:R-:W-:Y:S05]  /*c850*/  @P0 BRA `(.L_x_536) ;  /* 0x00000000000c0947 */ /* 0x000fea0003800000 */
[----:B------:R-:W0:Y:S02]  /*c860*/  LDG.E.U8 R16, desc[UR36][R4.64+0xf1] ;  /* 0x0000f12404107981 */ /* 0x000e24000c1e1100 */
[----:B0-----:R-:W-:-:S05]  /*c870*/  PRMT R3, R16, 0x8880, RZ ;  /* 0x0000888010037816 */ /* 0x001fca00000000ff */
[----:B------:R-:W-:-:S07]  /*c880*/  IMAD R2, R3, R18, RZ ;  /* 0x0000001203027224 */ /* 0x000fce00078e02ff */
.L_x_536:
[----:B------:R-:W-:Y:S05]  /*c890*/  BSYNC B1 ;  /* 0x0000000000017941 */ /* 0x000fea0003800000 */
.L_x_535:
[C---:B------:R-:W-:Y:S01]  /*c8a0*/  ISETP.LT.OR P4, PT, R0.reuse, 0xf1, !P1 ;  /* 0x000000f10000780c */ /* 0x040fe20004f81670 */
[----:B------:R-:W-:Y:S01]  /*c8b0*/  @!P0 IMAD R145, R145, R17, R2 ;  /* 0x0000001191918224 */ /* 0x000fe200078e0202 */
[----:B------:R-:W-:Y:S01]  /*c8c0*/  BSSY B1, `(.L_x_537) ;  /* 0x000000a000017945 */ /* 0x000fe20003800000 */
[C---:B------:R-:W-:Y:S02]  /*c8d0*/  ISETP.LT.OR P3, PT, R0.reuse, 0xf2, !P1 ;  /* 0x000000f20000780c */ /* 0x040fe40004f61670 */
        /* <DEDUP_REMOVED lines=8> */
.L_x_538:
[----:B------:R-:W-:Y:S05]  /*c960*/  BSYNC B1 ;  /* 0x0000000000017941 */ /* 0x000fea0003800000 */
.L_x_537:
[----:B0-----:R-:W-:Y:S01]  /*c970*/  @!P4 IMAD R3, R146, R17, R2 ;  /* 0x000000119203c224 */ /* 0x001fe200078e0202 */
[----:B------:R-:W-:Y:S04]  /*c980*/  BSSY B1, `(.L_x_539) ;  /* 0x0000006000017945 */ /* 0x000fe80003800000 */
[----:B------:R0:W-:Y:S01]  /*c990*/  @!P4 STG.E.U8 desc[UR36][R8.64+0xf0], R3 ;  /* 0x0000f0030800c986 */ /* 0x0001e2000c101124 */
[----:B------:R-:W-:Y:S05]  /*c9a0*/  @P3 BRA `(.L_x_540) ;  /* 0x00000000000c3947 */ /* 0x000fea0003800000 */
[----:B------:R-:W0:Y:S02]  /*c9b0*/  LDG.E.U8 R16, desc[UR36][R22.64+0xf1] ;  /* 0x0000f12416107981 */ /* 0x000e24000c1e1100 */
[----:B0-----:R-:W-:-:S05]  /*c9c0*/  PRMT R3, R16, 0x8880, RZ ;  /* 0x0000888010037816 */ /* 0x001fca00000000ff */
[----:B------:R-:W-:-:S07]  /*c9d0*/  IMAD R2, R3, R18, RZ ;  /* 0x0000001203027224 */ /* 0x000fce00078e02ff */
.L_x_540:
[----:B------:R-:W-:Y:S05]  /*c9e0*/  BSYNC B1 ;  /* 0x0000000000017941 */ /* 0x000fea0003800000 */
.L_x_539:
[----:B------:R-:W-:Y:S01]  /*c9f0*/  @!P3 IMAD R147, R147, R17, R2 ;  /* 0x000000119393b224 */ /* 0x000fe200078e0202 */
[----:B------:R-:W-:Y:S04]  /*ca00*/  BSSY B1, `(.L_x_541) ;  /* 0x0000006000017945 */ /* 0x000fe80003800000 */
[----:B------:R0:W-:Y:S01]  /*ca10*/  @!P3 STG.E.U8 desc[UR36][R8.64+0xf1], R147 ;  /* 0x0000f1930800b986 */ /* 0x0001e2000c101124 */
[----:B------:R-:W-:Y:S05]  /*ca20*/  @P0 BRA `(.L_x_542) ;  /* 0x00000000000c0947 */ /* 0x000fea0003800000 */
[----:B------:R-:W0:Y:S02]  /*ca30*/  LDG.E.U8 R16, desc[UR36][R4.64+0xf8] ;  /* 0x0000f82404107981 */ /* 0x000e24000c1e1100 */
[----:B0-----:R-:W-:-:S05]  /*ca40*/  PRMT R3, R16, 0x8880, RZ ;  /* 0x0000888010037816 */ /* 0x001fca00000000ff */
[----:B------:R-:W-:-:S07]  /*ca50*/  IMAD R2, R3, R18, RZ ;  /* 0x0000001203027224 */ /* 0x000fce00078e02ff */
.L_x_542:
[----:B------:R-:W-:Y:S05]  /*ca60*/  BSYNC B1 ;  /* 0x0000000000017941 */ /* 0x000fea0003800000 */
.L_x_541:
[----:B0-----:R-:W-:Y:S01]  /*ca70*/  @!P0 IMAD R3, R148, R17, R2 ;  /* 0x0000001194038224 */ /* 0x001fe200078e0202 */
[----:B------:R-:W-:Y:S04]  /*ca80*/  BSSY B1, `(.L_x_543) ;  /* 0x0000006000017945 */ /* 0x000fe80003800000 */
[----:B------:R0:W-:Y:S01]  /*ca90*/  @!P0 STG.E.U8 desc[UR36][R6.64+0xf8], R3 ;  /* 0x0000f80306008986 */ /* 0x0001e2000c101124 */
[----:B------:R-:W-:Y:S05]  /*caa0*/  @P2 BRA `(.L_x_544) ;  /* 0x00000000000c2947 */ /* 0x000fea0003800000 */
[----:B------:R-:W0:Y:S02]  /*cab0*/  LDG.E.U8 R16, desc[UR36][R4.64+0xf9] ;  /* 0x0000f92404107981 */ /* 0x000e24000c1e1100 */
[----:B0-----:R-:W-:-:S05]  /*cac0*/  PRMT R3, R16, 0x8880, RZ ;  /* 0x0000888010037816 */ /* 0x001fca00000000ff */
[----:B------:R-:W-:-:S07]  /*cad0*/  IMAD R2, R3, R18, RZ ;  /* 0x0000001203027224 */ /* 0x000fce00078e02ff */
.L_x_544:
[----:B------:R-:W-:Y:S05]  /*cae0*/  BSYNC B1 ;  /* 0x0000000000017941 */ /* 0x000fea0003800000 */
.L_x_543:
[----:B------:R-:W-:Y:S01]  /*caf0*/  @!P2 IMAD R149, R149, R17, R2 ;  /* 0x000000119595a224 */ /* 0x000fe200078e0202 */
[----:B------:R-:W-:Y:S04]  /*cb00*/  BSSY B1, `(.L_x_545) ;  /* 0x0000006000017945 */ /* 0x000fe80003800000 */
[----:B------:R0:W-:Y:S01]  /*cb10*/  @!P2 STG.E.U8 desc[UR36][R6.64+0xf9], R149 ;  /* 0x0000f9950600a986 */ /* 0x0001e2000c101124 */
[----:B------:R-:W-:Y:S05]  /*cb20*/  @P5 BRA `(.L_x_546) ;  /* 0x00000000000c5947 */ /* 0x000fea0003800000 */
[----:B------:R-:W0:Y:S02]  /*cb30*/  LDG.E.U8 R16, desc[UR36][R22.64+0xf8] ;  /* 0x0000f82416107981 */ /* 0x000e24000c1e1100 */
[----:B0-----:R-:W-:-:S05]  /*cb40*/  PRMT R3, R16, 0x8880, RZ ;  /* 0x0000888010037816 */ /* 0x001fca00000000ff */
[----:B------:R-:W-:-:S07]  /*cb50*/  IMAD R2, R3, R18, RZ ;  /* 0x0000001203027224 */ /* 0x000fce00078e02ff */
.L_x_546:
[----:B------:R-:W-:Y:S05]  /*cb60*/  BSYNC B1 ;  /* 0x0000000000017941 */ /* 0x000fea0003800000 */
.L_x_545:
[----:B0-----:R-:W-:Y:S01]  /*cb70*/  @!P5 IMAD R3, R150, R17, R2 ;  /* 0x000000119603d224 */ /* 0x001fe200078e0202 */
[----:B------:R-:W-:Y:S01]  /*cb80*/  ISETP.LT.OR P1, PT, R0, 0xfa, !P1 ;  /* 0x000000fa0000780c */ /* 0x000fe20004f21670 */
[----:B------:R-:W-:Y:S03]  /*cb90*/  BSSY B1, `(.L_x_547) ;  /* 0x0000006000017945 */ /* 0x000fe60003800000 */
[----:B------:R0:W-:Y:S09]  /*cba0*/  @!P5 STG.E.U8 desc[UR36][R8.64+0xf8], R3 ;  /* 0x0000f8030800d986 */ /* 0x0001f2000c101124 */
[----:B------:R-:W-:Y:S05]  /*cbb0*/  @P1 BRA `(.L_x_548) ;  /* 0x00000000000c1947 */ /* 0x000fea0003800000 */
[----:B------:R-:W0:Y:S02]  /*cbc0*/  LDG.E.U8 R16, desc[UR36][R22.64+0xf9] ;  /* 0x0000f92416107981 */ /* 0x000e24000c1e1100 */
[----:B0-----:R-:W-:-:S05]  /*cbd0*/  PRMT R3, R16, 0x8880, RZ ;  /* 0x0000888010037816 */ /* 0x001fca00000000ff */
[----:B------:R-:W-:-:S07]  /*cbe0*/  IMAD R2, R3, R18, RZ ;  /* 0x0000001203027224 */ /* 0x000fce00078e02ff */
.L_x_548:
[----:B------:R-:W-:Y:S05]  /*cbf0*/  BSYNC B1 ;  /* 0x0000000000017941 */ /* 0x000fea0003800000 */
.L_x_547:
[----:B------:R-:W-:Y:S01]  /*cc00*/  IMAD R151, R151, R17, R2 ;  /* 0x0000001197977224 */ /* 0x000fe200078e0202 */
[----:B------:R-:W-:Y:S06]  /*cc10*/  @P1 BRA `(.L_x_549) ;  /* 0x0000003800181947 */ /* 0x000fec0003800000 */
[----:B------:R0:W-:Y:S01]  /*cc20*/  STG.E.U8 desc[UR36][R8.64+0xf9], R151 ;  /* 0x0000f99708007986 */ /* 0x0001e2000c101124 */
[----:B------:R-:W-:Y:S05]  /*cc30*/  BRA `(.L_x_549) ;  /* 0x0000003800107947 */ /* 0x000fea0003800000 */
.L_x_36:
[----:B------:R-:W2:Y:S04]  /*cc40*/  LDL.LU R2, [R1] ;  /* 0x0000000001027983 */ /* 0x000ea80000300800 */
[----:B------:R-:W3:Y:S04]  /*cc50*/  LDL.LU R3, [R1+0x14] ;  /* 0x0000140001037983 */ /* 0x000ee80000300800 */
[----:B------:R-:W4:Y:S04]  /*cc60*/  LDL.LU R13, [R1+0x94] ;  /* 0x00009400010d7983 */ /* 0x000f280000300800 */
[----:B------:R-:W5:Y:S04]  /*cc70*/  LDL.LU R15, [R1+0x98] ;  /* 0x00009800010f7983 */ /* 0x000f680000300800 */
        /* <DEDUP_REMOVED lines=61> */
[----:B------:R-:W5:Y:S01]  /*d050*/  LDL.LU R176, [R1+0x194] ;  /* 0x0001940001b07983 */ /* 0x000f620000300800 */
[----:B------:R-:W-:-:S03]  /*d060*/  ISETP.GE.AND P2, PT, R154, 0x1, PT ;  /* 0x000000019a00780c */ /* 0x000fc60003f46270 */
[----:B------:R-:W5:Y:S04]  /*d070*/  LDL.LU R175, [R1+0x198] ;  /* 0x0001980001af7983 */ /* 0x000f680000300800 */
[----:B------:R-:W5:Y:S04]  /*d080*/  LDL.LU R174, [R1+0x19c] ;  /* 0x00019c0001ae7983 */ /* 0x000f680000300800 */
[----:B------:R-:W5:Y:S04]  /*d090*/  LDL.LU R173, [R1+0x1a0] ;  /* 0x0001a00001ad7983 */ /* 0x000f680000300800 */
[----:B------:R-:W5:Y:S01]  /*d0a0*/  LDL.LU R172, [R1+0x1a4] ;  /* 0x0001a40001ac7983 */ /* 0x000f620000300800 */
[----:B------:R-:W-:-:S03]  /*d0b0*/  ISETP.LT.OR P0, PT, R0, 0x1, !P2 ;  /* 0x000000010000780c */ /* 0x000fc60005701670 */
        /* <DEDUP_REMOVED lines=13> */
[----:B--2---:R-:W-:-:S03]  /*d190*/  @!P0 IMAD R2, R2, R17, RZ ;  /* 0x0000001102028224 */ /* 0x004fc600078e02ff */
[----:B------:R-:W2:Y:S04]  /*d1a0*/  LDL.LU R158, [R1+0x1dc] ;  /* 0x0001dc00019e7983 */ /* 0x000ea80000300800 */
        /* <DEDUP_REMOVED lines=8> */
[----:B------:R0:W-:Y:S04]  /*d230*/  @!P0 STG.E.U8 desc[UR36][R4.64], R2 ;  /* 0x0000000204008986 */ /* 0x0001e8000c101124 */
[----:B0-----:R-:W3:Y:S01]  /*d240*/  LDL.LU R2, [R1+0x4] ;  /* 0x0000040001027983 */ /* 0x001ee20000300800 */
[----:B------:R-:W-:-:S02]  /*d250*/  ISETP.LT.OR P0, PT, R0, 0x2, !P2 ;  /* 0x000000020000780c */ /* 0x000fc40005701670 */
[----:B------:R-:W-:-:S11]  /*d260*/  ISETP.GE.AND P1, PT, R154, 0x9, PT ;  /* 0x000000099a00780c */ /* 0x000fd60003f26270 */
[----:B---3--:R-:W-:-:S05]  /*d270*/  @!P0 IMAD R2, R2, R17, RZ ;  /* 0x0000001102028224 */ /* 0x008fca00078e02ff */
[----:B------:R0:W-:Y:S04]  /*d280*/  @!P0 STG.E.U8 desc[UR36][R4.64+0x1], R2 ;  /* 0x0000010204008986 */ /* 0x0001e8000c101124 */
[----:B0-----:R-:W3:Y:S01]  /*d290*/  LDL.LU R2, [R1+0x8] ;  /* 0x0000080001027983 */ /* 0x001ee20000300800 */
[----:B------:R-:W-:-:S13]  /*d2a0*/  ISETP.LT.OR P0, PT, R0, 0x1, !P1 ;  /* 0x000000010000780c */ /* 0x000fda0004f01670 */
[----:B---3--:R-:W-:-:S05]  /*d2b0*/  @!P0 IMAD R2, R2, R17, RZ ;  /* 0x0000001102028224 */ /* 0x008fca00078e02ff */
[----:B------:R0:W-:Y:S04]  /*d2c0*/  @!P0 STG.E.U8 desc[UR36][R10.64], R2 ;  /* 0x000000020a008986 */ /* 0x0001e8000c101124 */
[----:B0-----:R-:W3:Y:S01]  /*d2d0*/  LDL.LU R2, [R1+0xc] ;  /* 0x00000c0001027983 */ /* 0x001ee20000300800 */
[C---:B------:R-:W-:Y:S02]  /*d2e0*/  ISETP.LT.OR P0, PT, R0.reuse, 0x2, !P1 ;  /* 0x000000020000780c */ /* 0x040fe40004f01670 */
[C---:B------:R-:W-:Y:S02]  /*d2f0*/  ISETP.LT.OR P4, PT, R0.reuse, 0x9, !P2 ;  /* 0x000000090000780c */ /* 0x040fe40005781670 */
[C---:B------:R-:W-:Y:S02]  /*d300*/  ISETP.LT.OR P3, PT, R0.reuse, 0xa, !P2 ;  /* 0x0000000a0000780c */ /* 0x040fe40005761670 */
[----:B------:R-:W-:-:S07]  /*d310*/  ISETP.LT.OR P5, PT, R0, 0x9, !P1 ;  /* 0x000000090000780c */ /* 0x000fce0004fa1670 */
[----:B---3--:R-:W-:-:S05]  /*d320*/  @!P0 IMAD R2, R2, R17, RZ ;  /* 0x0000001102028224 */ /* 0x008fca00078e02ff */
[----:B------:R0:W-:Y:S04]  /*d330*/  @!P0 STG.E.U8 desc[UR36][R10.64+0x1], R2 ;  /* 0x000001020a008986 */ /* 0x0001e8000c101124 */
[----:B0-----:R-:W3:Y:S01]  /*d340*/  LDL.LU R2, [R1+0x10] ;  /* 0x0000100001027983 */ /* 0x001ee20000300800 */
[-C--:B------:R-:W-:Y:S01]  /*d350*/  @!P3 IMAD R3, R3, R17.reuse, RZ ;  /* 0x000000110303b224 */ /* 0x080fe200078e02ff */
[----:B------:R-:W-:Y:S01]  /*d360*/  ISETP.LT.OR P0, PT, R0, 0xa, !P1 ;  /* 0x0000000a0000780c */ /* 0x000fe20004f01670 */
[----:B---3--:R-:W-:-:S05]  /*d370*/  @!P4 IMAD R2, R2, R17, RZ ;  /* 0x000000110202c224 */ /* 0x008fca00078e02ff */
[----:B------:R0:W-:Y:S04]  /*d380*/  @!P4 STG.E.U8 desc[UR36][R4.64+0x8], R2 ;  /* 0x000008020400c986 */ /* 0x0001e8000c101124 */
[----:B0-----:R-:W3:Y:S01]  /*d390*/  LDL.LU R2, [R1+0x18] ;  /* 0x0000180001027983 */ /* 0x001ee20000300800 */
[----:B------:R-:W-:-:S03]  /*d3a0*/  ISETP.LT.OR P4, PT, R0, 0x11, !P2 ;  /* 0x000000110000780c */ /* 0x000fc60005781670 */
[----:B------:R0:W-:Y:S04]  /*d3b0*/  @!P3 STG.E.U8 desc[UR36][R4.64+0x9], R3 ;  /* 0x000009030400b986 */ /* 0x0001e8000c101124 */
[----:B0-----:R-:W4:Y:S01]  /*d3c0*/  LDL.LU R3, [R1+0x24] ;  /* 0x0000240001037983 */ /* 0x001f220000300800 */
[----:B---3--:R-:W-:-:S05]  /*d3d0*/  @!P5 IMAD R2, R2, R17, RZ ;  /* 0x000000110202d224 */ /* 0x008fca00078e02ff */
[----:B------:R0:W-:Y:S04]  /*d3e0*/  @!P5 STG.E.U8 desc[UR36][R10.64+0x8], R2 ;  /* 0x000008020a00d986 */ /* 0x0001e8000c101124 */
[----:B0-----:R-:W3:Y:S02]  /*d3f0*/  LDL.LU R2, [R1+0x1c] ;  /* 0x00001c0001027983 */ /* 0x001ee40000300800 */
[----:B---3--:R-:W-:-:S05]  /*d400*/  @!P0 IMAD R2, R2, R17, RZ ;  /* 0x0000001102028224 */ /* 0x008fca00078e02ff */
[----:B------:R0:W-:Y:S04]  /*d410*/  @!P0 STG.E.U8 desc[UR36][R10.64+0x9], R2 ;  /* 0x000009020a008986 */ /* 0x0001e8000c101124 */
[----:B0-----:R-:W3:Y:S01]  /*d420*/  LDL.LU R2, [R1+0x20] ;  /* 0x0000200001027983 */ /* 0x001ee20000300800 */
[C---:B------:R-:W-:Y:S02]  /*d430*/  ISETP.LT.OR P3, PT, R0.reuse, 0x12, !P2 ;  /* 0x000000120000780c */ /* 0x040fe40005761670 */
[----:B------:R-:W-:Y:S01]  /*d440*/  ISETP.LT.OR P5, PT, R0, 0x11, !P1 ;  /* 0x000000110000780c */ /* 0x000fe20004fa1670 */
[----:B---3--:R-:W-:-:S05]  /*d450*/  @!P4 IMAD R2, R2, R17, RZ ;  /* 0x000000110202c224 */ /* 0x008fca00078e02ff */
[----:B------:R0:W-:Y:S04]  /*d460*/  @!P4 STG.E.U8 desc[UR36][R4.64+0x10], R2 ;  /* 0x000010020400c986 */ /* 0x0001e8000c101124 */
[----:B0-----:R-:W3:Y:S01]  /*d470*/  LDL.LU R2, [R1+0x28] ;  /* 0x0000280001027983 */ /* 0x001ee20000300800 */
[----:B----4-:R-:W-:-:S05]  /*d480*/  @!P3 IMAD R3, R3, R17, RZ ;  /* 0x000000110303b224 */ /* 0x010fca00078e02ff */
[----:B------:R0:W-:Y:S04]  /*d490*/  @!P3 STG.E.U8 desc[UR36][R4.64+0x11], R3 ;  /* 0x000011030400b986 */ /* 0x0001e8000c101124 */
[----:B0-----:R-:W4:Y:S01]  /*d4a0*/  LDL.LU R3, [R1+0x34] ;  /* 0x0000340001037983 */ /* 0x001f220000300800 */
[----:B---3--:R-:W-:-:S05]  /*d4b0*/  @!P5 IMAD R2, R2, R17, RZ ;  /* 0x000000110202d224 */ /* 0x008fca00078e02ff */
[----:B------:R0:W-:Y:S04]  /*d4c0*/  @!P5 STG.E.U8 desc[UR36][R10.64+0x10], R2 ;  /* 0x000010020a00d986 */ /* 0x0001e8000c101124 */
[----:B0-----:R-:W3:Y:S01]  /*d4d0*/  LDL.LU R2, [R1+0x2c] ;  /* 0x00002c0001027983 */ /* 0x001ee20000300800 */
[C---:B------:R-:W-:Y:S02]  /*d4e0*/  ISETP.LT.OR P0, PT, R0.reuse, 0x12, !P1 ;  /* 0x000000120000780c */ /* 0x040fe40004f01670 */
[----:B------:R-:W-:-:S11]  /*d4f0*/  ISETP.LT.OR P4, PT, R0, 0x19, !P2 ;  /* 0x000000190000780c */ /* 0x000fd60005781670 */
        /* <DEDUP_REMOVED lines=35> */
[----:B------:R-:W-:-:S13]  /*d730*/  ISETP.LT.OR P5, PT, R0, 0x2a, !P2 ;  /* 0x0000002a0000780c */ /* 0x000fda00057a1670 */
[----:B----4-:R-:W-:-:S05]  /*d740*/  @!P5 IMAD R3, R3, R17, RZ ;  /* 0x000000110303d224 */ /* 0x010fca00078e02ff */
[----:B------:R-:W-:Y:S01]  /*d750*/  @!P5 STG.E.U8 desc[UR36][R4.64+0x29], R3 ;  /* 0x000029030400d986 */ /* 0x000fe2000c101124 */
[----:B---3--:R-:W-:-:S05]  /*d760*/  @!P4 IMAD R2, R2, R17, RZ ;  /* 0x000000110202c224 */ /* 0x008fca00078e02ff */
[----:B------:R0:W-:Y:S04]  /*d770*/  @!P4 STG.E.U8 desc[UR36][R4.64+0x28], R2 ;  /* 0x000028020400c986 */ /* 0x0001e8000c101124 */
[----:B0-----:R-:W3:Y:S04]  /*d780*/  LDL.LU R2, [R1+0x58] ;  /* 0x0000580001027983 */ /* 0x001ee80000300800 */
[----:B------:R-:W4:Y:S01]  /*d790*/  LDL.LU R3, [R1+0x5c] ;  /* 0x00005c0001037983 */ /* 0x000f220000300800 */
[C---:B------:R-:W-:Y:S02]  /*d7a0*/  ISETP.LT.OR P0, PT, R0.reuse, 0x29, !P1 ;  /* 0x000000290000780c */ /* 0x040fe40004f01670 */
[----:B------:R-:W-:-:S11]  /*d7b0*/  ISETP.LT.OR P3, PT, R0, 0x2a, !P1 ;  /* 0x0000002a0000780c */ /* 0x000fd60004f61670 */
[----:B---3--:R-:W-:-:S05]  /*d7c0*/  @!P0 IMAD R2, R2, R17, RZ ;  /* 0x0000001102028224 */ /* 0x008fca00078e02ff */
[----:B------:R0:W-:Y:S04]  /*d7d0*/  @!P0 STG.E.U8 desc[UR36][R10.64+0x28], R2 ;  /* 0x000028020a008986 */ /* 0x0001e8000c101124 */
[----:B0-----:R-:W3:Y:S01]  /*d7e0*/  LDL.LU R2, [R1+0x60] ;  /* 0x0000600001027983 */ /* 0x001ee20000300800 */
[----:B----4-:R-:W-:-:S05]  /*d7f0*/  @!P3 IMAD R3, R3, R17, RZ ;  /* 0x000000110303b224 */ /* 0x010fca00078e02ff */
[----:B------:R0:W-:Y:S04]  /*d800*/  @!P3 STG.E.U8 desc[UR36][R10.64+0x29], R3 ;  /* 0x000029030a00b986 */ /* 0x0001e8000c101124 */
[----:B0-----:R-:W4:Y:S01]  /*d810*/  LDL.LU R3, [R1+0x64] ;  /* 0x0000640001037983 */ /* 0x001f220000300800 */
        /* <DEDUP_REMOVED lines=49> */
[C---:B------:R-:W-:Y:S02]  /*db30*/  ISETP.LT.OR P5, PT, R0.reuse, 0x4a, !P2 ;  /* 0x0000004a0000780c */ /* 0x040fe400057a1670 */
[C---:B------:R-:W-:Y:S02]  /*db40*/  ISETP.LT.OR P0, PT, R0.reuse, 0x49, !P1 ;  /* 0x000000490000780c */ /* 0x040fe40004f01670 */
[----:B------:R-:W-:-:S09]  /*db50*/  ISETP.LT.OR P3, PT, R0, 0x4a, !P1 ;  /* 0x0000004a0000780c */ /* 0x000fd20004f61670 */
[-C--:B------:R-:W-:Y:S02]  /*db60*/  @!P5 IMAD R13, R13, R17.reuse, RZ ;  /* 0x000000110d0dd224 */ /* 0x080fe400078e02ff */
[-C--:B-----5:R-:W-:Y:S02]  /*db70*/  @!P0 IMAD R15, R15, R17.reuse, RZ ;  /* 0x000000110f0f8224 */ /* 0x0a0fe400078e02ff */
[----:B------:R-:W-:Y:S01]  /*db80*/  @!P3 IMAD R21, R21, R17, RZ ;  /* 0x000000111515b224 */ /* 0x000fe200078e02ff */
[----:B------:R0:W-:Y:S01]  /*db90*/  @!P5 STG.E.U8 desc[UR36][R4.64+0x49], R13 ;  /* 0x0000490d0400d986 */ /* 0x0001e2000c101124 */
[----:B------:R-:W-:-:S13]  /*dba0*/  ISETP.LT.OR P5, PT, R0, 0x52, !P2 ;  /* 0x000000520000780c */ /* 0x000fda00057a1670 */
[-C--:B------:R-:W-:Y:S02]  /*dbb0*/  @!P5 IMAD R23, R23, R17.reuse, RZ ;  /* 0x000000111717d224 */ /* 0x080fe400078e02ff */
[----:B---3--:R-:W-:-:S05]  /*dbc0*/  @!P4 IMAD R2, R2, R17, RZ ;  /* 0x000000110202c224 */ /* 0x008fca00078e02ff */
[----:B------:R-:W-:Y:S01]  /*dbd0*/  @!P4 STG.E.U8 desc[UR36][R4.64+0x48], R2 ;  /* 0x000048020400c986 */ /* 0x000fe2000c101124 */
[----:B------:R-:W-:-:S03]  /*dbe0*/  ISETP.LT.OR P4, PT, R0, 0x51, !P2 ;  /* 0x000000510000780c */ /* 0x000fc60005781670 */
[----:B------:R1:W-:Y:S01]  /*dbf0*/  @!P0 STG.E.U8 desc[UR36][R10.64+0x48], R15 ;  /* 0x0000480f0a008986 */ /* 0x0003e2000c101124 */
[----:B------:R-:W-:-:S03]  /*dc00*/  ISETP.LT.OR P0, PT, R0, 0x51, !P1 ;  /* 0x000000510000780c */ /* 0x000fc60004f01670 */
[----:B------:R3:W-:Y:S01]  /*dc10*/  @!P3 STG.E.U8 desc[UR36][R10.64+0x49], R21 ;  /* 0x000049150a00b986 */ /* 0x0007e2000c101124 */
[----:B------:R-:W-:-:S05]  /*dc20*/  ISETP.LT.OR P3, PT, R0, 0x52, !P1 ;  /* 0x000000520000780c */ /* 0x000fca0004f61670 */
[----:B----4-:R-:W-:-:S05]  /*dc30*/  @!P4 IMAD R3, R3, R17, RZ ;  /* 0x000000110303c224 */ /* 0x010fca00078e02ff */
[----:B------:R4:W-:Y:S01]  /*dc40*/  @!P4 STG.E.U8 desc[UR36][R4.64+0x50], R3 ;  /* 0x000050030400c986 */ /* 0x0009e2000c101124 */
[----:B------:R-:W-:Y:S01]  /*dc50*/  ISETP.LT.OR P4, PT, R0, 0x59, !P2 ;  /* 0x000000590000780c */ /* 0x000fe20005781670 */
[-C--:B0-----:R-:W-:Y:S02]  /*dc60*/  @!P0 IMAD R13, R235, R17.reuse, RZ ;  /* 0x00000011eb0d8224 */ /* 0x081fe400078e02ff */
[----:B------:R0:W-:Y:S01]  /*dc70*/  @!P5 STG.E.U8 desc[UR36][R4.64+0x51], R23 ;  /* 0x000051170400d986 */ /* 0x0001e2000c101124 */
[----:B-1----:R-:W-:Y:S01]  /*dc80*/  @!P3 IMAD R15, R234, R17, RZ ;  /* 0x00000011ea0fb224 */ /* 0x002fe200078e02ff */
[C---:B------:R-:W-:Y:S02]  /*dc90*/  ISETP.LT.OR P5, PT, R0.reuse, 0x5a, !P2 ;  /* 0x0000005a0000780c */ /* 0x040fe400057a1670 */
[----:B------:R1:W-:Y:S01]  /*dca0*/  @!P0 STG.E.U8 desc[UR36][R10.64+0x50], R13 ;  /* 0x0000500d0a008986 */ /* 0x0003e2000c101124 */
[----:B------:R-:W-:-:S05]  /*dcb0*/  ISETP.LT.OR P0, PT, R0, 0x59, !P1 ;  /* 0x000000590000780c */ /* 0x000fca0004f01670 */
[----:B---3--:R-:W-:Y:S01]  /*dcc0*/  @!P4 IMAD R21, R233, R17, RZ ;  /* 0x00000011e915c224 */ /* 0x008fe200078e02ff */
[----:B------:R3:W-:Y:S01]  /*dcd0*/  @!P3 STG.E.U8 desc[UR36][R10.64+0x51], R15 ;  /* 0x0000510f0a00b986 */ /* 0x0007e2000c101124 */
[----:B------:R-:W-:-:S03]  /*dce0*/  ISETP.LT.OR P3, PT, R0, 0x5a, !P1 ;  /* 0x0000005a0000780c */ /* 0x000fc60004f61670 */
[----:B------:R5:W-:Y:S01]  /*dcf0*/  @!P4 STG.E.U8 desc[UR36][R4.64+0x58], R21 ;  /* 0x000058150400c986 */ /* 0x000be2000c101124 */
[----:B------:R-:W-:Y:S01]  /*dd00*/  ISETP.LT.OR P4, PT, R0, 0x61, !P2 ;  /* 0x000000610000780c */ /* 0x000fe20005781670 */
[-C--:B----4-:R-:W-:Y:S02]  /*dd10*/  @!P5 IMAD R3, R232, R17.reuse, RZ ;  /* 0x00000011e803d224 */ /* 0x090fe400078e02ff */
[----:B0-----:R-:W-:-:S03]  /*dd20*/  @!P0 IMAD R23, R231, R17, RZ ;  /* 0x00000011e7178224 */ /* 0x001fc600078e02ff */
[----:B------:R0:W-:Y:S01]  /*dd30*/  @!P5 STG.E.U8 desc[UR36][R4.64+0x59], R3 ;  /* 0x000059030400d986 */ /* 0x0001e2000c101124 */
[----:B------:R-:W-:Y:S02]  /*dd40*/  ISETP.LT.OR P5, PT, R0, 0x62, !P2 ;  /* 0x000000620000780c */ /* 0x000fe400057a1670 */
[-C--:B-1----:R-:W-:Y:S01]  /*dd50*/  @!P3 IMAD R13, R230, R17.reuse, RZ ;  /* 0x00000011e60db224 */ /* 0x082fe200078e02ff */
[----:B------:R1:W-:Y:S01]  /*dd60*/  @!P0 STG.E.U8 desc[UR36][R10.64+0x58], R23 ;  /* 0x000058170a008986 */ /* 0x0003e2000c101124 */
[C---:B------:R-:W-:Y:S02]  /*dd70*/  ISETP.LT.OR P0, PT, R0.reuse, 0x61, !P1 ;  /* 0x000000610000780c */ /* 0x040fe40004f01670 */
[----:B---3--:R-:W-:Y:S01]  /*dd80*/  @!P4 IMAD R15, R229, R17, RZ ;  /* 0x00000011e50fc224 */ /* 0x008fe200078e02ff */
[----:B------:R3:W-:Y:S01]  /*dd90*/  @!P3 STG.E.U8 desc[UR36][R10.64+0x59], R13 ;  /* 0x0000590d0a00b986 */ /* 0x0007e2000c101124 */
[----:B------:R-:W-:-:S03]  /*dda0*/  ISETP.LT.OR P3, PT, R0, 0x62, !P1 ;  /* 0x000000620000780c */ /* 0x000fc60004f61670 */
[----:B------:R4:W-:Y:S01]  /*ddb0*/  @!P4 STG.E.U8 desc[UR36][R4.64+0x60], R15 ;  /* 0x0000600f0400c986 */ /* 0x0009e2000c101124 */
[----:B------:R-:W-:Y:S01]  /*ddc0*/  ISETP.LT.OR P4, PT, R0, 0x69, !P2 ;  /* 0x000000690000780c */ /* 0x000fe20005781670 */
[----:B-----5:R-:W-:-:S04]  /*ddd0*/  @!P5 IMAD R21, R228, R17, RZ ;  /* 0x00000011e415d224 */ /* 0x020fc800078e02ff */
[-C--:B0-----:R-:W-:Y:S01]  /*dde0*/  @!P0 IMAD R3, R227, R17.reuse, RZ ;  /* 0x00000011e3038224 */ /* 0x081fe200078e02ff */
        /* <DEDUP_REMOVED lines=10> */
[----:B----4-:R-:W-:-:S04]  /*de90*/  @!P5 IMAD R15, R224, R17, RZ ;  /* 0x00000011e00fd224 */ /* 0x010fc800078e02ff */
        /* <DEDUP_REMOVED lines=195> */
[-C--:B--2---:R-:W-:Y:S01]  /*ead0*/  @!P3 IMAD R21, R158, R17.reuse, RZ ;  /* 0x000000119e15b224 */ /* 0x084fe200078e02ff */
[----:B------:R2:W-:Y:S01]  /*eae0*/  @!P0 STG.E.U8 desc[UR36][R10.64+0xe8], R15 ;  /* 0x0000e80f0a008986 */ /* 0x0005e2000c101124 */
[C---:B------:R-:W-:Y:S02]  /*eaf0*/  ISETP.LT.OR P0, PT, R0.reuse, 0xf1, !P1 ;  /* 0x000000f10000780c */ /* 0x040fe40004f01670 */
[----:B-1----:R-:W-:Y:S01]  /*eb00*/  @!P4 IMAD R3, R157, R17, RZ ;  /* 0x000000119d03c224 */ /* 0x002fe200078e02ff */
[----:B------:R1:W-:Y:S01]  /*eb10*/  @!P3 STG.E.U8 desc[UR36][R10.64+0xe9], R21 ;  /* 0x0000e9150a00b986 */ /* 0x0003e2000c101124 */
[----:B------:R-:W-:-:S03]  /*eb20*/  ISETP.LT.OR P3, PT, R0, 0xf2, !P1 ;  /* 0x000000f20000780c */ /* 0x000fc60004f61670 */
[----:B------:R4:W-:Y:S01]  /*eb30*/  @!P4 STG.E.U8 desc[UR36][R4.64+0xf0], R3 ;  /* 0x0000f0030400c986 */ /* 0x0009e2000c101124 */
[----:B------:R-:W-:Y:S01]  /*eb40*/  ISETP.LT.OR P4, PT, R0, 0xf9, !P2 ;  /* 0x000000f90000780c */ /* 0x000fe20005781670 */
[----:B---3--:R-:W-:-:S04]  /*eb50*/  @!P5 IMAD R23, R156, R17, RZ ;  /* 0x000000119c17d224 */ /* 0x008fc800078e02ff */
[-C--:B0-----:R-:W-:Y:S01]  /*eb60*/  @!P0 IMAD R13, R153, R17.reuse, RZ ;  /* 0x00000011990d8224 */ /* 0x081fe200078e02ff */
[----:B------:R0:W-:Y:S01]  /*eb70*/  @!P5 STG.E.U8 desc[UR36][R4.64+0xf1], R23 ;  /* 0x0000f1170400d986 */ /* 0x0001e2000c101124 */
[----:B------:R-:W-:Y:S02]  /*eb80*/  ISETP.LT.OR P2, PT, R0, 0xfa, !P2 ;  /* 0x000000fa0000780c */ /* 0x000fe40005741670 */
[-C--:B--2---:R-:W-:Y:S01]  /*eb90*/  @!P3 IMAD R15, R152, R17.reuse, RZ ;  /* 0x00000011980fb224 */ /* 0x084fe200078e02ff */
[----:B------:R2:W-:Y:S01]  /*eba0*/  @!P0 STG.E.U8 desc[UR36][R10.64+0xf0], R13 ;  /* 0x0000f00d0a008986 */ /* 0x0005e2000c101124 */
[----:B------:R-:W-:Y:S02]  /*ebb0*/  ISETP.GE.AND P0, PT, R154, 0x81, PT ;  /* 0x000000819a00780c */ /* 0x000fe40003f06270 */
[----:B-1----:R-:W-:Y:S01]  /*ebc0*/  @!P4 IMAD R21, R22, R17, RZ ;  /* 0x000000111615c224 */ /* 0x002fe200078e02ff */
[C---:B------:R-:W-:Y:S01]  /*ebd0*/  ISETP.LT.OR P5, PT, R0.reuse, 0xf9, !P1 ;  /* 0x000000f90000780c */ /* 0x040fe20004fa1670 */
[----:B------:R1:W-:Y:S01]  /*ebe0*/  @!P3 STG.E.U8 desc[UR36][R10.64+0xf1], R15 ;  /* 0x0000f10f0a00b986 */ /* 0x0003e2000c101124 */
[----:B------:R-:W-:-:S02]  /*ebf0*/  ISETP.LT.OR P1, PT, R0, 0xfa, !P1 ;  /* 0x000000fa0000780c */ /* 0x000fc40004f21670 */
[C---:B------:R-:W-:Y:S01]  /*ec00*/  ISETP.LT.OR P3, PT, R0.reuse, 0x1, !P0 ;  /* 0x000000010000780c */ /* 0x040fe20004761670 */
[----:B------:R-:W-:Y:S01]  /*ec10*/  @!P4 STG.E.U8 desc[UR36][R4.64+0xf8], R21 ;  /* 0x0000f8150400c986 */ /* 0x000fe2000c101124 */
[----:B------:R-:W-:Y:S01]  /*ec20*/  ISETP.LT.OR P4, PT, R0, 0x2, !P0 ;  /* 0x000000020000780c */ /* 0x000fe20004781670 */
[----:B----4-:R-:W-:-:S05]  /*ec30*/  @!P2 IMAD R3, R20, R17, RZ ;  /* 0x000000111403a224 */ /* 0x010fca00078e02ff */
[----:B------:R3:W-:Y:S01]  /*ec40*/  @!P2 STG.E.U8 desc[UR36][R4.64+0xf9], R3 ;  /* 0x0000f9030400a986 */ /* 0x0007e2000c101124 */
[-C--:B0-----:R-:W-:Y:S02]  /*ec50*/  @!P5 IMAD R23, R14, R17.reuse, RZ ;  /* 0x000000110e17d224 */ /* 0x081fe400078e02ff */
[-C--:B--2---:R-:W-:Y:S01]  /*ec60*/  @!P1 IMAD R13, R12, R17.reuse, RZ ;  /* 0x000000110c0d9224 */ /* 0x084fe200078e02ff */
[----:B------:R-:W-:Y:S01]  /*ec70*/  ISETP.GE.AND P2, PT, R154, 0x89, PT ;  /* 0x000000899a00780c */ /* 0x000fe20003f46270 */
[-C--:B-1----:R-:W-:Y:S02]  /*ec80*/  @!P3 IMAD R15, R24, R17.reuse, RZ ;  /* 0x00000011180fb224 */ /* 0x082fe400078e02ff */
[----:B------:R-:W-:Y:S01]  /*ec90*/  @!P4 IMAD R25, R25, R17, RZ ;  /* 0x000000111919c224 */ /* 0x000fe200078e02ff */
[----:B------:R-:W-:Y:S01]  /*eca0*/  @!P5 STG.E.U8 desc[UR36][R10.64+0xf8], R23 ;  /* 0x0000f8170a00d986 */ /* 0x000fe2000c101124 */
[----:B------:R-:W-:-:S03]  /*ecb0*/  ISETP.LT.OR P5, PT, R0, 0x1, !P2 ;  /* 0x000000010000780c */ /* 0x000fc600057a1670 */
[----:B------:R-:W-:Y:S01]  /*ecc0*/  @!P1 STG.E.U8 desc[UR36][R10.64+0xf9], R13 ;  /* 0x0000f90d0a009986 */ /* 0x000fe2000c101124 */
[----:B------:R-:W-:-:S03]  /*ecd0*/  ISETP.LT.OR P1, PT, R0, 0x2, !P2 ;  /* 0x000000020000780c */ /* 0x000fc60005721670 */
[----:B------:R-:W-:Y:S01]  /*ece0*/  @!P3 STG.E.U8 desc[UR36][R6.64], R15 ;  /* 0x0000000f0600b986 */ /* 0x000fe2000c101124 */
[----:B------:R-:W-:-:S03]  /*ecf0*/  ISETP.LT.OR P3, PT, R0, 0x9, !P0 ;  /* 0x000000090000780c */ /* 0x000fc60004761670 */
[----:B------:R-:W-:Y:S01]  /*ed00*/  @!P4 STG.E.U8 desc[UR36][R6.64+0x1], R25 ;  /* 0x000001190600c986 */ /* 0x000fe2000c101124 */
[----:B------:R-:W-:Y:S01]  /*ed10*/  ISETP.LT.OR P4, PT, R0, 0xa, !P0 ;  /* 0x0000000a0000780c */ /* 0x000fe20004781670 */
[----:B---3--:R-:W-:-:S04]  /*ed20*/  @!P5 IMAD R3, R26, R17, RZ ;  /* 0x000000111a03d224 */ /* 0x008fc800078e02ff */
[----:B------:R-:W-:-:S04]  /*ed30*/  @!P1 IMAD R27, R27, R17, RZ ;  /* 0x000000111b1b9224 */ /* 0x000fc800078e02ff */
[-C--:B------:R-:W-:Y:S01]  /*ed40*/  @!P3 IMAD R5, R28, R17.reuse, RZ ;  /* 0x000000111c05b224 */ /* 0x080fe200078e02ff */
[----:B------:R0:W-:Y:S03]  /*ed50*/  @!P5 STG.E.U8 desc[UR36][R8.64], R3 ;  /* 0x000000030800d986 */ /* 0x0001e6000c101124 */
[----:B------:R-:W-:Y:S01]  /*ed60*/  @!P4 IMAD R29, R29, R17, RZ ;  /* 0x000000111d1dc224 */ /* 0x000fe200078e02ff */
[----:B------:R-:W-:Y:S01]  /*ed70*/  @!P1 STG.E.U8 desc[UR36][R8.64+0x1], R27 ;  /* 0x0000011b08009986 */ /* 0x000fe2000c101124 */
[C---:B------:R-:W-:Y:S02]  /*ed80*/  ISETP.LT.OR P5, PT, R0.reuse, 0x9, !P2 ;  /* 0x000000090000780c */ /* 0x040fe400057a1670 */
[C---:B------:R-:W-:Y:S01]  /*ed90*/  ISETP.LT.OR P1, PT, R0.reuse, 0xa, !P2 ;  /* 0x0000000a0000780c */ /* 0x040fe20005721670 */
[----:B------:R-:W-:Y:S01]  /*eda0*/  @!P3 STG.E.U8 desc[UR36][R6.64+0x8], R5 ;  /* 0x000008050600b986 */ /* 0x000fe2000c101124 */
[----:B------:R-:W-:-:S03]  /*edb0*/  ISETP.LT.OR P3, PT, R0, 0x11, !P0 ;  /* 0x000000110000780c */ /* 0x000fc60004761670 */
[----:B------:R-:W-:Y:S01]  /*edc0*/  @!P4 STG.E.U8 desc[UR36][R6.64+0x9], R29 ;  /* 0x0000091d0600c986 */ /* 0x000fe2000c101124 */
[----:B------:R-:W-:-:S05]  /*edd0*/  ISETP.LT.OR P4, PT, R0, 0x12, !P0 ;  /* 0x000000120000780c */ /* 0x000fca0004781670 */
[-C--:B0-----:R-:W-:Y:S02]  /*ede0*/  @!P5 IMAD R3, R30, R17.reuse, RZ ;  /* 0x000000111e03d224 */ /* 0x081fe400078e02ff */
[-C--:B------:R-:W-:Y:S02]  /*edf0*/  @!P1 IMAD R31, R31, R17.reuse, RZ ;  /* 0x000000111f1f9224 */ /* 0x080fe400078e02ff */
[-C--:B------:R-:W-:Y:S01]  /*ee00*/  @!P3 IMAD R11, R32, R17.reuse, RZ ;  /* 0x00000011200bb224 */ /* 0x080fe200078e02ff */
[----:B------:R0:W-:Y:S03]  /*ee10*/  @!P5 STG.E.U8 desc[UR36][R8.64+0x8], R3 ;  /* 0x000008030800d986 */ /* 0x0001e6000c101124 */
[----:B------:R-:W-:Y:S01]  /*ee20*/  @!P4 IMAD R33, R33, R17, RZ ;  /* 0x000000112121c224 */ /* 0x000fe200078e02ff */
[----:B------:R-:W-:Y:S01]  /*ee30*/  @!P1 STG.E.U8 desc[UR36][R8.64+0x9], R31 ;  /* 0x0000091f08009986 */ /* 0x000fe2000c101124 */
[----:B------:R-:W-:-:S02]  /*ee40*/  ISETP.LT.OR P5, PT, R0, 0x11, !P2 ;  /* 0x000000110000780c */ /* 0x000fc400057a1670 */
        /* <DEDUP_REMOVED lines=301> */
[----:B------:R1:W-:Y:S01]  /*10120*/  @!P3 STG.E.U8 desc[UR36][R6.64+0xd8], R5 ;  /* 0x0000d8050600b986 */ /* 0x0003e2000c101124 */
        /* <DEDUP_REMOVED lines=15> */
[-C--:B-1----:R-:W-:Y:S02]  /*10220*/  @!P5 IMAD R5, R138, R17.reuse, RZ ;  /* 0x000000118a05d224 */ /* 0x082fe400078e02ff */
[-C--:B------:R-:W-:Y:S02]  /*10230*/  @!P1 IMAD R139, R139, R17.reuse, RZ ;  /* 0x000000118b8b9224 */ /* 0x080fe400078e02ff */
[-C--:B0-----:R-:W-:Y:S01]  /*10240*/  @!P3 IMAD R3, R140, R17.reuse, RZ ;  /* 0x000000118c03b224 */ /* 0x081fe200078e02ff */
[----:B------:R0:W-:Y:S03]  /*10250*/  @!P5 STG.E.U8 desc[UR36][R8.64+0xe0], R5 ;  /* 0x0000e0050800d986 */ /* 0x0001e6000c101124 */
[----:B------:R-:W-:Y:S01]  /*10260*/  @!P4 IMAD R141, R141, R17, RZ ;  /* 0x000000118d8dc224 */ /* 0x000fe200078e02ff */
[----:B------:R-:W-:Y:S01]  /*10270*/  @!P1 STG.E.U8 desc[UR36][R8.64+0xe1], R139 ;  /* 0x0000e18b08009986 */ /* 0x000fe2000c101124 */
[----:B------:R-:W-:-:S03]  /*10280*/  ISETP.LT.OR P1, PT, R0, 0xe9, !P2 ;  /* 0x000000e90000780c */ /* 0x000fc60005721670 */
[----:B------:R1:W-:Y:S01]  /*10290*/  @!P3 STG.E.U8 desc[UR36][R6.64+0xe8], R3 ;  /* 0x0000e8030600b986 */ /* 0x0003e2000c101124 */
[----:B------:R-:W-:-:S03]  /*102a0*/  ISETP.LT.OR P3, PT, R0, 0xea, !P2 ;  /* 0x000000ea0000780c */ /* 0x000fc60005761670 */
[----:B------:R-:W-:Y:S01]  /*102b0*/  @!P4 STG.E.U8 desc[UR36][R6.64+0xe9], R141 ;  /* 0x0000e98d0600c986 */ /* 0x000fe2000c101124 */
[C---:B------:R-:W-:Y:S02]  /*102c0*/  ISETP.LT.OR P4, PT, R0.reuse, 0xf2, !P0 ;  /* 0x000000f20000780c */ /* 0x040fe40004781670 */
[----:B------:R-:W-:-:S03]  /*102d0*/  ISETP.LT.OR P5, PT, R0, 0xf1, !P0 ;  /* 0x000000f10000780c */ /* 0x000fc600047a1670 */
[----:B--2---:R-:W-:-:S04]  /*102e0*/  @!P1 IMAD R11, R142, R17, RZ ;  /* 0x000000118e0b9224 */ /* 0x004fc800078e02ff */
[----:B------:R-:W-:-:S04]  /*102f0*/  @!P3 IMAD R143, R143, R17, RZ ;  /* 0x000000118f8fb224 */ /* 0x000fc800078e02ff */
[-C--:B------:R-:W-:Y:S02]  /*10300*/  @!P4 IMAD R145, R145, R17.reuse, RZ ;  /* 0x000000119191c224 */ /* 0x080fe400078e02ff */
[----:B0-----:R-:W-:Y:S01]  /*10310*/  @!P5 IMAD R5, R144, R17, RZ ;  /* 0x000000119005d224 */ /* 0x001fe200078e02ff */
[----:B------:R0:W-:Y:S01]  /*10320*/  @!P1 STG.E.U8 desc[UR36][R8.64+0xe8], R11 ;  /* 0x0000e80b08009986 */ /* 0x0001e2000c101124 */
[----:B------:R-:W-:-:S03]  /*10330*/  ISETP.LT.OR P1, PT, R0, 0xf1, !P2 ;  /* 0x000000f10000780c */ /* 0x000fc60005721670 */
[----:B------:R-:W-:Y:S01]  /*10340*/  @!P3 STG.E.U8 desc[UR36][R8.64+0xe9], R143 ;  /* 0x0000e98f0800b986 */ /* 0x000fe2000c101124 */
[----:B------:R-:W-:-:S03]  /*10350*/  ISETP.LT.OR P3, PT, R0, 0xf9, !P0 ;  /* 0x000000f90000780c */ /* 0x000fc60004761670 */
[----:B------:R-:W-:Y:S01]  /*10360*/  @!P4 STG.E.U8 desc[UR36][R6.64+0xf1], R145 ;  /* 0x0000f1910600c986 */ /* 0x000fe2000c101124 */
[C---:B------:R-:W-:Y:S02]  /*10370*/  ISETP.LT.OR P4, PT, R0.reuse, 0xf2, !P2 ;  /* 0x000000f20000780c */ /* 0x040fe40005781670 */
[C---:B------:R-:W-:Y:S01]  /*10380*/  ISETP.LT.OR P0, PT, R0.reuse, 0xfa, !P0 ;  /* 0x000000fa0000780c */ /* 0x040fe20004701670 */
[----:B------:R2:W-:Y:S01]  /*10390*/  @!P5 STG.E.U8 desc[UR36][R6.64+0xf0], R5 ;  /* 0x0000f0050600d986 */ /* 0x0005e2000c101124 */
[C---:B------:R-:W-:Y:S02]  /*103a0*/  ISETP.LT.OR P5, PT, R0.reuse, 0xf9, !P2 ;  /* 0x000000f90000780c */ /* 0x040fe400057a1670 */
[----:B------:R-:W-:Y:S01]  /*103b0*/  ISETP.LT.OR P2, PT, R0, 0xfa, !P2 ;  /* 0x000000fa0000780c */ /* 0x000fe20005741670 */
[-C--:B-1----:R-:W-:Y:S02]  /*103c0*/  @!P1 IMAD R3, R146, R17.reuse, RZ ;  /* 0x0000001192039224 */ /* 0x082fe400078e02ff */
[----:B0-----:R-:W-:-:S04]  /*103d0*/  @!P3 IMAD R11, R148, R17, RZ ;  /* 0x00000011940bb224 */ /* 0x001fc800078e02ff */
[-C--:B------:R-:W-:Y:S02]  /*103e0*/  @!P4 IMAD R147, R147, R17.reuse, RZ ;  /* 0x000000119393c224 */ /* 0x080fe400078e02ff */
[-C--:B------:R-:W-:Y:S02]  /*103f0*/  @!P0 IMAD R149, R149, R17.reuse, RZ ;  /* 0x0000001195958224 */ /* 0x080fe400078e02ff */
[-C--:B--2---:R-:W-:Y:S02]  /*10400*/  @!P5 IMAD R5, R150, R17.reuse, RZ ;  /* 0x000000119605d224 */ /* 0x084fe400078e02ff */
[----:B------:R-:W-:Y:S01]  /*10410*/  @!P2 IMAD R151, R151, R17, RZ ;  /* 0x000000119797a224 */ /* 0x000fe200078e02ff */
[----:B------:R0:W-:Y:S04]  /*10420*/  @!P1 STG.E.U8 desc[UR36][R8.64+0xf0], R3 ;  /* 0x0000f00308009986 */ /* 0x0001e8000c101124 */
[----:B------:R0:W-:Y:S04]  /*10430*/  @!P4 STG.E.U8 desc[UR36][R8.64+0xf1], R147 ;  /* 0x0000f1930800c986 */ /* 0x0001e8000c101124 */
[----:B------:R0:W-:Y:S04]  /*10440*/  @!P3 STG.E.U8 desc[UR36][R6.64+0xf8], R11 ;  /* 0x0000f80b0600b986 */ /* 0x0001e8000c101124 */
[----:B------:R0:W-:Y:S04]  /*10450*/  @!P0 STG.E.U8 desc[UR36][R6.64+0xf9], R149 ;  /* 0x0000f99506008986 */ /* 0x0001e8000c101124 */
[----:B------:R0:W-:Y:S04]  /*10460*/  @!P5 STG.E.U8 desc[UR36][R8.64+0xf8], R5 ;  /* 0x0000f8050800d986 */ /* 0x0001e8000c101124 */
[----:B------:R0:W-:Y:S02]  /*10470*/  @!P2 STG.E.U8 desc[UR36][R8.64+0xf9], R151 ;  /* 0x0000f9970800a986 */ /* 0x0001e4000c101124 */
.L_x_549:
[----:B------:R-:W-:Y:S05]  /*10480*/  BSYNC B0 ;  /* 0x0000000000007941 */ /* 0x000fea0003800000 */
.L_x_35:
[----:B0-----:R-:W2:Y:S04]  /*10490*/  LDL.LU R3, [R1+0x200] ;  /* 0x0002000001037983 */ /* 0x001ea80000300800 */
[----:B------:R-:W2:Y:S01]  /*104a0*/  LDL.LU R2, [R1+0x204] ;  /* 0x0002040001027983 */ /* 0x000ea20000300800 */
[----:B------:R-:W-:Y:S01]  /*104b0*/  ULDC UR4, c[0x0][0xc] ;  /* 0x0000030000047ab9 */ /* 0x000fe20000000800 */
[----:B------:R-:W-:Y:S01]  /*104c0*/  ULDC UR5, c[0x0][0x10] ;  /* 0x0000040000057ab9 */ /* 0x000fe20000000800 */
[----:B------:R-:W2:Y:S01]  /*104d0*/  LDC R5, c[0x0][0x14] ;  /* 0x00000500ff057b82 */ /* 0x000ea20000000800 */
[----:B------:R-:W-:Y:S01]  /*104e0*/  UIMAD.WIDE.U32 UR4, UR4, UR5, URZ ;  /* 0x00000005040472a5 */ /* 0x000fe2000f8e003f */
[----:B------:R-:W-:Y:S01]  /*104f0*/  PRMT R0, RZ, 0x7610, R0 ;  /* 0x00007610ff007816 */ /* 0x000fe20000000000 */
[----:B------:R-:W-:Y:S01]  /*10500*/  UMOV UR41, 0xffffffff ;  /* 0xffffffff00297882 */ /* 0x000fe20000000000 */
[----:B------:R-:W-:-:S03]  /*10510*/  UMOV UR43, 0xffffffff ;  /* 0xffffffff002b7882 */ /* 0x000fc60000000000 */
[----:B--2---:R-:W-:-:S04]  /*10520*/  IMAD.WIDE.U32 R2, R5, UR4, R2 ;  /* 0x0000000405027c25 */ /* 0x004fc8000f8e0002 */
[----:B------:R-:W-:Y:S01]  /*10530*/  IMAD R5, R5, UR5, RZ ;  /* 0x0000000505057c24 */ /* 0x000fe2000f8e02ff */
[----:B------:R-:W-:Y:S01]  /*10540*/  ULDC.64 UR4, c[0x0][0x650] ;  /* 0x0001940000047ab9 */ /* 0x000fe20000000a00 */
[----:B-1-3--:R-:W-:Y:S01]  /*10550*/  IMAD.MOV.U32 R6, RZ, RZ, R2 ;  /* 0x000000ffff067224 */ /* 0x00afe200078e0002 */
[----:B------:R-:W-:Y:S01]  /*10560*/  ISETP.GE.U32.AND P0, PT, R2, UR4, PT ;  /* 0x0000000402007c0c */ /* 0x000fe2000bf06070 */
[----:B------:R-:W-:-:S05]  /*10570*/  IMAD.IADD R4, R3, 0x1, R5 ;  /* 0x0000000103047824 */ /* 0x000fca00078e0205 */
[----:B------:R0:W-:Y:S01]  /*10580*/  STL [R1+0x200], R4 ;  /* 0x0002000401007387 */ /* 0x0001e20000100800 */
[----:B------:R-:W-:-:S03]  /*10590*/  ISETP.GE.U32.AND.EX P0, PT, R4, UR5, PT, P0 ;  /* 0x0000000504007c0c */ /* 0x000fc6000bf06100 */
[----:B------:R0:W-:Y:S10]  /*105a0*/  STL [R1+0x204], R6 ;  /* 0x0002040601007387 */ /* 0x0001f40000100800 */
[----:B0-----:R-:W-:Y:S05]  /*105b0*/  @P0 BRA `(.L_x_550) ;  /* 0x0000000400880947 */ /* 0x001fea0003800000 */
[----:B------:R-:W0:Y:S01]  /*105c0*/  S2UR UR6, SR_CTAID.X ;  /* 0x00000000000679c3 */ /* 0x000e220000002500 */
[----:B------:R-:W-:Y:S01]  /*105d0*/  ULDC.64 UR12, c[0x0][0x628] ;  /* 0x00018a00000c7ab9 */ /* 0x000fe20000000a00 */
[----:B------:R-:W-:Y:S01]  /*105e0*/  ULDC UR4, c[0x0][0x150] ;  /* 0x0000540000047ab9 */ /* 0x000fe20000000800 */
[----:B------:R-:W-:Y:S01]  /*105f0*/  ISETP.NE.U32.AND P0, PT, RZ, UR12, PT ;  /* 0x0000000cff007c0c */ /* 0x000fe2000bf05070 */
[----:B------:R-:W-:Y:S01]  /*10600*/  ULDC UR15, c[0x0][0x630] ;  /* 0x00018c00000f7ab9 */ /* 0x000fe20000000800 */
[----:B------:R-:W-:Y:S01]  /*10610*/  R2UR UR16, R6 ;  /* 0x00000000061072ca */ /* 0x000fe200000e0000 */
[----:B------:R-:W-:Y:S01]  /*10620*/  ULDC UR19, c[0x0][0x154] ;  /* 0x0000550000137ab9 */ /* 0x000fe20000000800 */
[----:B------:R-:W-:Y:S01]  /*10630*/  ISETP.NE.AND.EX P0, PT, RZ, UR13, PT, P0 ;  /* 0x0000000dff007c0c */ /* 0x000fe2000bf05300 */
[----:B------:R-:W1:Y:S01]  /*10640*/  S2UR UR18, SR_CTAID.Y ;  /* 0x00000000001279c3 */ /* 0x000e620000002600 */
[----:B------:R-:W-:Y:S02]  /*10650*/  R2UR UR17, R4 ;  /* 0x00000000041172ca */ /* 0x000fe400000e0000 */
[----:B------:R-:W-:-:S02]  /*10660*/  R2UR UR10, R6 ;  /* 0x00000000060a72ca */ /* 0x000fc400000e0000 */
[----:B------:R-:W-:Y:S02]  /*10670*/  R2UR UR11, R4 ;  /* 0x00000000040b72ca */ /* 0x000fe400000e0000 */
[----:B0-----:R-:W-:-:S05]  /*10680*/  I2FP.F32.U32 R0, UR6 ;  /* 0x0000000600007c45 */ /* 0x001fca0008201000 */
[----:B------:R-:W-:-:S04]  /*10690*/  FMUL R0, R0, UR4 ;  /* 0x0000000400007c20 */ /* 0x000fc80008400000 */
[----:B------:R0:W2:Y:S01]  /*106a0*/  F2I.U32.TRUNC.NTZ R2, R0 ;  /* 0x0000000000027305 */ /* 0x0000a2000020f000 */
[----:B-1----:R-:W-:Y:S05]  /*106b0*/  @!P0 BRA `(.L_x_551) ;  /* 0x0000000000308947 */ /* 0x002fea0003800000 */
        /* <DEDUP_REMOVED lines=12> */
.L_x_551:
[----:B------:R-:W-:Y:S01]  /*10780*/  USHF.R.U64 UR43, UR10, UR15, UR11 ;  /* 0x0000000f0a2b7299 */ /* 0x000fe2000800120b */
[----:B0-----:R-:W-:Y:S01]  /*10790*/  I2FP.F32.U32 R0, UR18 ;  /* 0x0000001200007c45 */ /* 0x001fe20008201000 */
[----:B------:R-:W-:Y:S02]  /*107a0*/  USHF.R.U32.HI UR4, URZ, UR15, UR11 ;  /* 0x0000000f3f047299 */ /* 0x000fe4000801160b */
[----:B------:R-:W-:Y:S02]  /*107b0*/  UIADD3 UR10, UP0, URZ, -UR43, URZ ;  /* 0x8000002b3f0a7290 */ /* 0x000fe4000ff1e03f */
[----:B------:R-:W-:Y:S01]  /*107c0*/  FMUL R0, R0, UR19 ;  /* 0x0000001300007c20 */ /* 0x000fe20008400000 */
[----:B------:R-:W-:Y:S01]  /*107d0*/  ULDC.64 UR12, c[0x0][0x620] ;  /* 0x00018800000c7ab9 */ /* 0x000fe20000000a00 */
[----:B------:R-:W-:Y:S01]  /*107e0*/  UIADD3.X UR4, URZ, ~UR4, URZ, UP0, !UPT ;  /* 0x800000043f047290 */ /* 0x000fe200087fe43f */
[----:B------:R-:W-:Y:S01]  /*107f0*/  UMOV UR8, UR16 ;  /* 0x0000001000087c82 */ /* 0x000fe20008000000 */
[----:B------:R-:W-:-:S02]  /*10800*/  UMOV UR9, UR17 ;  /* 0x0000001100097c82 */ /* 0x000fc40008000000 */
[----:B------:R-:W-:Y:S01]  /*10810*/  UIMAD UR4, UR4, UR12, URZ ;  /* 0x0000000c040472a4 */ /* 0x000fe2000f8e023f */
[----:B------:R-:W0:Y:S01]  /*10820*/  F2I.U32.TRUNC.NTZ R0, R0 ;  /* 0x0000000000007305 */ /* 0x000e22000020f000 */
[----:B------:R-:W-:Y:S01]  /*10830*/  UIMAD.WIDE.U32 UR8, UR10, UR12, UR8 ;  /* 0x0000000c0a0872a5 */ /* 0x000fe2000f8e0008 */
[----:B--2---:R-:W-:Y:S01]  /*10840*/  R2UR UR12, R2 ;  /* 0x00000000020c72ca */ /* 0x004fe200000e0000 */
[----:B------:R-:W-:Y:S01]  /*10850*/  UIMAD UR10, UR10, UR13, UR4 ;  /* 0x0000000d0a0a72a4 */ /* 0x000fe2000f8e0204 */
[----:B------:R-:W-:Y:S01]  /*10860*/  ULDC UR11, c[0x0][0x618] ;  /* 0x00018600000b7ab9 */ /* 0x000fe20000000800 */
[----:B------:R-:W-:Y:S02]  /*10870*/  ULDC UR21, c[0x0][0x658] ;  /* 0x0001960000157ab9 */ /* 0x000fe40000000800 */
[----:B------:R-:W-:Y:S01]  /*10880*/  UIADD3 UR9, UR9, UR10, URZ ;  /* 0x0000000a09097290 */ /* 0x000fe2000fffe03f */
[----:B------:R-:W-:Y:S01]  /*10890*/  UMOV UR15, 0xffffffff ;  /* 0xffffffff000f7882 */ /* 0x000fe20000000000 */
[----:B------:R-:W-:Y:S01]  /*108a0*/  ULDC.64 UR4, c[0x0][0x640] ;  /* 0x0001900000047ab9 */ /* 0x000fe20000000a00 */
[----:B------:R-:W-:Y:S01]  /*108b0*/  USHF.L.U32 UR15, UR15, UR21, URZ ;  /* 0x000000150f0f7299 */ /* 0x000fe2000800063f */
[----:B------:R-:W-:Y:S01]  /*108c0*/  ISETP.NE.U32.AND P0, PT, RZ, UR4, PT ;  /* 0x00000004ff007c0c */ /* 0x000fe2000bf05070 */
[----:B------:R-:W-:-:S02]  /*108d0*/  USHF.R.U64 UR16, UR8, UR11, UR9 ;  /* 0x0000000b08107299 */ /* 0x000fc40008001209 */
[----:B------:R-:W-:Y:S01]  /*108e0*/  USHF.R.U32.HI UR8, URZ, UR11, UR9 ;  /* 0x0000000b3f087299 */ /* 0x000fe20008011609 */
[----:B0-----:R-:W-:Y:S01]  /*108f0*/  R2UR UR14, R0 ;  /* 0x00000000000e72ca */ /* 0x001fe200000e0000 */
[----:B------:R-:W-:Y:S01]  /*10900*/  ULDC UR17, c[0x0][0x608] ;  /* 0x0001820000117ab9 */ /* 0x000fe20000000800 */
[----:B------:R-:W-:Y:S01]  /*10910*/  ULOP3.LUT UR42, URZ, UR15, URZ, 0x33, !UPT ;  /* 0x0000000f3f2a7292 */ /* 0x000fe2000f8e333f */
[----:B------:R-:W-:Y:S01]  /*10920*/  ISETP.NE.AND.EX P0, PT, RZ, UR5, PT, P0 ;  /* 0x00000005ff007c0c */ /* 0x000fe2000bf05300 */
[----:B------:R-:W-:Y:S02]  /*10930*/  USHF.R.U64 UR15, UR16, UR17, UR8 ;  /* 0x00000011100f7299 */ /* 0x000fe40008001208 */
[----:B------:R-:W-:Y:S02]  /*10940*/  USHF.R.U32.HI UR8, URZ, UR17, UR8 ;  /* 0x000000113f087299 */ /* 0x000fe40008011608 */
[----:B------:R-:W-:Y:S02]  /*10950*/  UIADD3 UR12, -UR12, URZ, URZ ;  /* 0x0000003f0c0c7290 */ /* 0x000fe4000fffe13f */
[----:B------:R-:W-:Y:S01]  /*10960*/  USHF.R.U64 UR17, UR15, UR21, UR8 ;  /* 0x000000150f117299 */ /* 0x000fe20008001208 */
[----:B------:R-:W-:Y:S01]  /*10970*/  UMOV UR19, 0x1 ;  /* 0x0000000100137882 */ /* 0x000fe20000000000 */
[----:B------:R-:W-:Y:S01]  /*10980*/  ULDC UR13, c[0x0][0x144] ;  /* 0x00005100000d7ab9 */ /* 0x000fe20000000800 */
[----:B------:R-:W-:Y:S01]  /*10990*/  ULDC UR7, c[0x0][0x600] ;  /* 0x0001800000077ab9 */ /* 0x000fe20000000800 */
[----:B------:R-:W-:-:S02]  /*109a0*/  USHF.L.U32 UR24, UR19, UR21, URZ ;  /* 0x0000001513187299 */ /* 0x000fc4000800063f */
[----:B------:R-:W-:Y:S02]  /*109b0*/  USHF.R.U32.HI UR8, URZ, UR21, UR8 ;  /* 0x000000153f087299 */ /* 0x000fe40008011608 */
[----:B------:R-:W-:Y:S02]  /*109c0*/  UIMAD UR21, UR13, UR12, UR6 ;  /* 0x0000000c0d1572a4 */ /* 0x000fe4000f8e0206 */
[----:B------:R-:W-:Y:S02]  /*109d0*/  UIADD3 UR20, UR7, -0x1, URZ ;  /* 0xffffffff07147890 */ /* 0x000fe4000fffe03f */
[----:B------:R-:W-:Y:S01]  /*109e0*/  UIADD3 UR19, -UR14, URZ, URZ ;  /* 0x0000003f0e137290 */ /* 0x000fe2000fffe13f */
[----:B------:R-:W-:Y:S01]  /*109f0*/  ULDC UR25, c[0x0][0x148] ;  /* 0x0000520000197ab9 */ /* 0x000fe20000000800 */
[----:B------:R-:W-:Y:S01]  /*10a00*/  ULDC UR22, c[0x0][0x648] ;  /* 0x0001920000167ab9 */ /* 0x000fe20000000800 */
[----:B------:R-:W-:Y:S01]  /*10a10*/  ULDC UR23, c[0x0][0x638] ;  /* 0x00018e0000177ab9 */ /* 0x000fe20000000800 */
        /* <DEDUP_REMOVED lines=14> */
.L_x_552:
[----:B------:R-:W-:Y:S01]  /*10b00*/  UISETP.NE.AND UP0, UPT, UR46, URZ, UPT ;  /* 0x0000003f2e00728c */ /* 0x000fe2000bf05270 */
[----:B------:R-:W-:Y:S01]  /*10b10*/  IMAD.MOV.U32 R0, RZ, RZ, 0x1 ;  /* 0x00000001ff007424 */ /* 0x000fe200078e00ff */
[----:B------:R-:W-:Y:S02]  /*10b20*/  USHF.R.U64 UR4, UR6, UR22, UR8 ;  /* 0x0000001606047299 */ /* 0x000fe40008001208 */
[----:B------:R-:W-:Y:S02]  /*10b30*/  ULOP3.LUT UR42, UR15, UR42, URZ, 0xc0, !UPT ;  /* 0x0000002a0f2a7292 */ /* 0x000fe4000f8ec03f */
[----:B------:R-:W-:Y:S02]  /*10b40*/  UIADD3 UR5, -UR4, URZ, URZ ;  /* 0x0000003f04057290 */ /* 0x000fe4000fffe13f */
[----:B------:R-:W-:Y:S02]  /*10b50*/  UIMAD UR42, UR24, UR4, UR42 ;  /* 0x00000004182a72a4 */ /* 0x000fe4000f8e022a */
[----:B------:R-:W-:-:S02]  /*10b60*/  ULOP3.LUT UR16, UR16, UR20, URZ, 0xc0, !UPT ;  /* 0x0000001410107292 */ /* 0x000fc4000f8ec03f */
[----:B------:R-:W-:Y:S02]  /*10b70*/  @UP0 UIMAD UR21, UR25, UR19, UR18 ;  /* 0x00000013191502a4 */ /* 0x000fe4000f8e0212 */
[----:B------:R-:W-:-:S03]  /*10b80*/  UIMAD UR4, UR5, UR23, UR17 ;  /* 0x00000017050472a4 */ /* 0x000fc6000f8e0211 */
[----:B------:R-:W-:Y:S01]  /*10b90*/  ULDC UR5, c[0x0][0x610] ;  /* 0x0001840000057ab9 */ /* 0x000fe20000000800 */
[----:B------:R-:W-:Y:S02]  /*10ba0*/  UIMAD UR4, UR4, UR7, UR16 ;  /* 0x00000007040472a4 */ /* 0x000fe4000f8e0210 */
[----:B------:R-:W-:-:S04]  /*10bb0*/  UIMAD UR42, UR42, UR5, UR21 ;  /* 0x000000052a2a72a4 */ /* 0x000fc8000f8e0215 */
[----:B------:R-:W-:Y:S02]  /*10bc0*/  USEL UR41, UR4, UR42, !UP0 ;  /* 0x0000002a04297287 */ /* 0x000fe4000c000000 */
[----:B------:R-:W-:-:S12]  /*10bd0*/  USEL UR42, UR42, UR4, !UP0 ;  /* 0x000000042a2a7287 */ /* 0x000fd8000c000000 */
.L_x_550:
[----:B------:R-:W-:-:S13]  /*10be0*/  LOP3.LUT P0, RZ, R0, 0xff, RZ, 0xc0, !PT ;  /* 0x000000ff00ff7812 */ /* 0x000fda000780c0ff */
[----:B------:R-:W-:Y:S05]  /*10bf0*/  @P0 BRA `(.L_x_553) ;  /* 0xffffff08002c0947 */ /* 0x000fea000383ffff */
[----:B------:R-:W-:Y:S05]  /*10c00*/  EXIT ;  /* 0x000000000000794d */ /* 0x000fea0003800000 */
.L_x_8:
[----:B------:R-:W2:Y:S01]  /*10c10*/  LDL R5, [R1+0x204] ;  /* 0x0002040001057983 */ /* 0x000ea20000100800 */
[----:B------:R-:W-:-:S03]  /*10c20*/  ULDC.64 UR4, c[0x0][0x650] ;  /* 0x0001940000047ab9 */ /* 0x000fc60000000a00 */
[----:B------:R-:W3:Y:S01]  /*10c30*/  LDL R3, [R1+0x200] ;  /* 0x0002000001037983 */ /* 0x000ee20000100800 */
[----:B------:R-:W-:Y:S01]  /*10c40*/  PRMT R0, RZ, 0x7610, R0 ;  /* 0x00007610ff007816 */ /* 0x000fe20000000000 */
[----:B------:R-:W-:Y:S02]  /*10c50*/  IMAD.MOV.U32 R4, RZ, RZ, -0x1 ;  /* 0xffffffffff047424 */ /* 0x000fe400078e00ff */
[----:B------:R-:W-:Y:S02]  /*10c60*/  IMAD.MOV.U32 R2, RZ, RZ, -0x1 ;  /* 0xffffffffff027424 */ /* 0x000fe400078e00ff */
[----:B------:R-:W-:Y:S01]  /*10c70*/  IMAD.MOV.U32 R11, RZ, RZ, -0x1 ;  /* 0xffffffffff0b7424 */ /* 0x000fe200078e00ff */
[----:B--2---:R-:W-:-:S04]  /*10c80*/  ISETP.GE.U32.AND P0, PT, R5, UR4, PT ;  /* 0x0000000405007c0c */ /* 0x004fc8000bf06070 */
[----:B---3--:R-:W-:-:S13]  /*10c90*/  ISETP.GE.U32.AND.EX P0, PT, R3, UR5, PT, P0 ;  /* 0x0000000503007c0c */ /* 0x008fda000bf06100 */
        /* <DEDUP_REMOVED lines=21> */
.L_x_555:
[----:B------:R-:W-:Y:S01]  /*10df0*/  USHF.R.U64 UR4, UR14, UR19, UR15 ;  /* 0x000000130e047299 */ /* 0x000fe2000800120f */
[----:B------:R-:W-:Y:S01]  /*10e00*/  R2UR UR7, R3 ;  /* 0x00000000030772ca */ /* 0x000fe200000e0000 */
[----:B------:R-:W-:Y:S02]  /*10e10*/  USHF.R.U32.HI UR5, URZ, UR19, UR15 ;  /* 0x000000133f057299 */ /* 0x000fe4000801160f */
[----:B------:R-:W-:Y:S01]  /*10e20*/  UIADD3 UR13, UP0, URZ, -UR4, URZ ;  /* 0x800000043f0d7290 */ /* 0x000fe2000ff1e03f */
[----:B------:R-:W-:Y:S01]  /*10e30*/  ULDC.64 UR14, c[0x0][0x620] ;  /* 0x00018800000e7ab9 */ /* 0x000fe20000000a00 */
[----:B------:R-:W-:Y:S02]  /*10e40*/  UMOV UR6, UR20 ;  /* 0x0000001400067c82 */ /* 0x000fe40008000000 */
[----:B------:R-:W-:Y:S02]  /*10e50*/  UIADD3.X UR5, URZ, ~UR5, URZ, UP0, !UPT ;  /* 0x800000053f057290 */ /* 0x000fe400087fe43f */
[----:B------:R-:W-:-:S02]  /*10e60*/  UISETP.NE.AND UP1, UPT, UR46, URZ, UPT ;  /* 0x0000003f2e00728c */ /* 0x000fc4000bf25270 */
[----:B------:R-:W-:Y:S02]  /*10e70*/  UIMAD UR5, UR5, UR14, URZ ;  /* 0x0000000e050572a4 */ /* 0x000fe4000f8e023f */
[----:B------:R-:W-:Y:S02]  /*10e80*/  UIMAD.WIDE.U32 UR6, UR13, UR14, UR6 ;  /* 0x0000000e0d0672a5 */ /* 0x000fe4000f8e0006 */
[----:B------:R-:W-:Y:S01]  /*10e90*/  UIMAD UR5, UR13, UR15, UR5 ;  /* 0x0000000f0d0572a4 */ /* 0x000fe2000f8e0205 */
[----:B------:R-:W-:Y:S02]  /*10ea0*/  ULDC UR14, c[0x0][0x608] ;  /* 0x00018200000e7ab9 */ /* 0x000fe40000000800 */
[----:B------:R-:W-:Y:S01]  /*10eb0*/  ULDC UR13, c[0x0][0x618] ;  /* 0x00018600000d7ab9 */ /* 0x000fe20000000800 */
[----:B------:R-:W-:Y:S01]  /*10ec0*/  UIADD3 UR5, UR7, UR5, URZ ;  /* 0x0000000507057290 */ /* 0x000fe2000fffe03f */
[----:B------:R-:W-:Y:S01]  /*10ed0*/  ULDC UR22, c[0x0][0x658] ;  /* 0x0001960000167ab9 */ /* 0x000fe20000000800 */
[----:B------:R-:W-:-:S02]  /*10ee0*/  @UP1 UIMAD UR8, UR11, UR12, UR10 ;  /* 0x0000000c0b0812a4 */ /* 0x000fc4000f8e020a */
[----:B------:R-:W-:Y:S02]  /*10ef0*/  USHF.R.U64 UR17, UR6, UR13, UR5 ;  /* 0x0000000d06117299 */ /* 0x000fe40008001205 */
[----:B------:R-:W-:Y:S01]  /*10f00*/  USHF.R.U32.HI UR5, URZ, UR13, UR5 ;  /* 0x0000000d3f057299 */ /* 0x000fe20008011605 */
[----:B------:R-:W-:Y:S01]  /*10f10*/  ULDC.64 UR6, c[0x0][0x640] ;  /* 0x0001900000067ab9 */ /* 0x000fe20000000a00 */
[----:B------:R-:W-:Y:S01]  /*10f20*/  UMOV UR10, 0xffffffff ;  /* 0xffffffff000a7882 */ /* 0x000fe20000000000 */
[----:B------:R-:W-:Y:S01]  /*10f30*/  ISETP.NE.U32.AND P0, PT, RZ, UR6, PT ;  /* 0x00000006ff007c0c */ /* 0x000fe2000bf05070 */
[----:B------:R-:W-:Y:S02]  /*10f40*/  USHF.R.U64 UR18, UR17, UR14, UR5 ;  /* 0x0000000e11127299 */ /* 0x000fe40008001205 */
[----:B------:R-:W-:Y:S01]  /*10f50*/  USHF.R.U32.HI UR5, URZ, UR14, UR5 ;  /* 0x0000000e3f057299 */ /* 0x000fe20008011605 */
[----:B------:R-:W-:Y:S01]  /*10f60*/  ISETP.NE.AND.EX P0, PT, RZ, UR7, PT, P0 ;  /* 0x00000007ff007c0c */ /* 0x000fe2000bf05300 */
[----:B------:R-:W-:-:S02]  /*10f70*/  USHF.L.U32 UR11, UR10, UR22, URZ ;  /* 0x000000160a0b7299 */ /* 0x000fc4000800063f */
[----:B------:R-:W-:Y:S01]  /*10f80*/  USHF.R.U64 UR19, UR18, UR22, UR5 ;  /* 0x0000001612137299 */ /* 0x000fe20008001205 */
[----:B------:R-:W-:Y:S01]  /*10f90*/  ULDC UR20, c[0x0][0x600] ;  /* 0x0001800000147ab9 */ /* 0x000fe20000000800 */
[----:B------:R-:W-:Y:S02]  /*10fa0*/  USHF.R.U32.HI UR10, URZ, UR22, UR5 ;  /* 0x000000163f0a7299 */ /* 0x000fe40008011605 */
[----:B------:R-:W-:Y:S02]  /*10fb0*/  UIADD3 UR21, UR20, -0x1, URZ ;  /* 0xffffffff14157890 */ /* 0x000fe4000fffe03f */
[----:B------:R-:W-:Y:S01]  /*10fc0*/  ULOP3.LUT UR26, URZ, UR11, URZ, 0x33, !UPT ;  /* 0x0000000b3f1a7292 */ /* 0x000fe2000f8e333f */
        /* <DEDUP_REMOVED lines=17> */
.L_x_556:
[----:B------:R-:W-:Y:S01]  /*110e0*/  USHF.R.U64 UR6, UR5, UR23, UR10 ;  /* 0x0000001705067299 */ /* 0x000fe2000800120a */
[----:B------:R-:W-:Y:S01]  /*110f0*/  IMAD.MOV.U32 R0, RZ, RZ, 0x1 ;  /* 0x00000001ff007424 */ /* 0x000fe200078e00ff */
[----:B------:R-:W-:Y:S01]  /*11100*/  USHF.L.U32 UR25, UR25, UR22, URZ ;  /* 0x0000001619197299 */ /* 0x000fe2000800063f */
[----:B------:R-:W-:Y:S01]  /*11110*/  IMAD.U32 R11, RZ, RZ, UR4 ;  /* 0x00000004ff0b7e24 */ /* 0x000fe2000f8e00ff */
[----:B------:R-:W-:Y:S02]  /*11120*/  ULOP3.LUT UR5, UR18, UR26, URZ, 0xc0, !UPT ;  /* 0x0000001a12057292 */ /* 0x000fe4000f8ec03f */
[----:B------:R-:W-:Y:S02]  /*11130*/  UIADD3 UR7, -UR6, URZ, URZ ;  /* 0x0000003f06077290 */ /* 0x000fe4000fffe13f */
[----:B------:R-:W-:Y:S02]  /*11140*/  UIMAD UR6, UR25, UR6, UR5 ;  /* 0x00000006190672a4 */ /* 0x000fe4000f8e0205 */
[----:B------:R-:W-:-:S02]  /*11150*/  ULOP3.LUT UR17, UR17, UR21, URZ, 0xc0, !UPT ;  /* 0x0000001511117292 */ /* 0x000fc4000f8ec03f */
[----:B------:R-:W-:Y:S02]  /*11160*/  UIMAD UR5, UR7, UR24, UR19 ;  /* 0x00000018070572a4 */ /* 0x000fe4000f8e0213 */
[----:B------:R-:W-:Y:S01]  /*11170*/  UISETP.NE.AND UP0, UPT, UR46, URZ, UPT ;  /* 0x0000003f2e00728c */ /* 0x000fe2000bf05270 */
[----:B------:R-:W-:Y:S01]  /*11180*/  ULDC UR7, c[0x0][0x610] ;  /* 0x0001840000077ab9 */ /* 0x000fe20000000800 */
[----:B------:R-:W-:Y:S02]  /*11190*/  UIMAD UR5, UR5, UR20, UR17 ;  /* 0x00000014050572a4 */ /* 0x000fe4000f8e0211 */
[----:B------:R-:W-:-:S04]  /*111a0*/  UIMAD UR8, UR6, UR7, UR8 ;  /* 0x00000007060872a4 */ /* 0x000fc8000f8e0208 */
[----:B------:R-:W-:Y:S02]  /*111b0*/  USEL UR6, UR5, UR8, !UP0 ;  /* 0x0000000805067287 */ /* 0x000fe4000c000000 */
[----:B------:R-:W-:-:S04]  /*111c0*/  USEL UR8, UR8, UR5, !UP0 ;  /* 0x0000000508087287 */ /* 0x000fc8000c000000 */
[----:B------:R-:W-:Y:S02]  /*111d0*/  IMAD.U32 R2, RZ, RZ, UR6 ;  /* 0x00000006ff027e24 */ /* 0x000fe4000f8e00ff */
[----:B------:R-:W-:-:S07]  /*111e0*/  IMAD.U32 R4, RZ, RZ, UR8 ;  /* 0x00000008ff047e24 */ /* 0x000fce000f8e00ff */
.L_x_554:
[----:B------:R-:W-:-:S08]  /*111f0*/  NOP ;  /* 0x0000000000007918 */ /* 0x000fd00000000000 */
[----:B0-----:R-:W0:-:S00]  /*11200*/  USETMAXREG.DEALLOC.CTAPOOL 0x18 ;  /* 0x00000018000079c8 */ /* 0x001e0000080e0500 */
[----:B------:R-:W-:-:S13]  /*11210*/  ISETP.NE.AND P0, PT, RZ, UR9, PT ;  /* 0x00000009ff007c0c */ /* 0x000fda000bf05270 */
[----:B------:R-:W-:Y:S05]  /*11220*/  @P0 EXIT ;  /* 0x000000000000094d */ /* 0x000fea0003800000 */
[----:B0-----:R-:W-:Y:S01]  /*11230*/  LOP3.LUT P0, RZ, R0, 0xff, RZ, 0xc0, !PT ;  /* 0x000000ff00ff7812 */ /* 0x001fe2000780c0ff */
[----:B------:R-:W-:Y:S02]  /*11240*/  IMAD.MOV.U32 R0, RZ, RZ, 0x1 ;  /* 0x00000001ff007424 */ /* 0x000fe400078e00ff */
[----:B------:R-:W-:-:S10]  /*11250*/  IMAD.MOV.U32 R6, RZ, RZ, RZ ;  /* 0x000000ffff067224 */ /* 0x000fd400078e00ff */
[----:B------:R-:W-:Y:S05]  /*11260*/  @!P0 BRA `(.L_x_557) ;  /* 0x0000000c00788947 */ /* 0x000fea0003800000 */
[----:B------:R-:W0:Y:S01]  /*11270*/  S2UR UR12, SR_CgaCtaId ;  /* 0x00000000000c79c3 */ /* 0x000e220000008800 */
[----:B------:R-:W-:Y:S01]  /*11280*/  ULDC UR4, c[0x0][0x28c] ;  /* 0x0000a30000047ab9 */ /* 0x000fe20000000800 */
[----:B------:R-:W-:Y:S01]  /*11290*/  ULDC UR6, c[0x0][0x658] ;  /* 0x0001960000067ab9 */ /* 0x000fe20000000800 */
[----:B------:R-:W-:Y:S01]  /*112a0*/  UMOV UR7, 0xffffffff ;  /* 0xffffffff00077882 */ /* 0x000fe20000000000 */
[----:B------:R-:W-:Y:S01]  /*112b0*/  UIADD3 UR10, UR4, 0x1f, URZ ;  /* 0x0000001f040a7890 */ /* 0x000fe2000fffe03f */
[----:B------:R-:W-:Y:S01]  /*112c0*/  BSSY B0, `(.L_x_557) ;  /* 0x00000d8000007945 */ /* 0x000fe20003800000 */
[----:B------:R-:W-:Y:S01]  /*112d0*/  ULDC UR5, c[0x0][0x600] ;  /* 0x0001800000057ab9 */ /* 0x000fe20000000800 */
[----:B------:R-:W-:Y:S01]  /*112e0*/  UMOV UR9, 0x1 ;  /* 0x0000000100097882 */ /* 0x000fe20000000000 */
[----:B------:R-:W-:Y:S01]  /*112f0*/  USHF.L.U32 UR7, UR7, UR6, URZ ;  /* 0x0000000607077299 */ /* 0x000fe2000800063f */
[----:B------:R-:W-:Y:S01]  /*11300*/  IMAD.MOV.U32 R10, RZ, RZ, 0x1 ;  /* 0x00000001ff0a7424 */ /* 0x000fe200078e00ff */
[----:B------:R-:W-:Y:S01]  /*11310*/  UIADD3 UR4, UR5, -0x1, URZ ;  /* 0xffffffff05047890 */ /* 0x000fe2000fffe03f */
[----:B------:R-:W-:Y:S01]  /*11320*/  IMAD.MOV.U32 R0, RZ, RZ, 0x1 ;  /* 0x00000001ff007424 */ /* 0x000fe200078e00ff */
[----:B------:R-:W-:Y:S01]  /*11330*/  ULDC UR8, c[0x0][0xc] ;  /* 0x0000030000087ab9 */ /* 0x000fe20000000800 */
[----:B------:R-:W-:Y:S01]  /*11340*/  USHF.L.U32 UR5, UR9, UR6, URZ ;  /* 0x0000000609057299 */ /* 0x000fe2000800063f */
[----:B------:R-:W-:Y:S01]  /*11350*/  IMAD.MOV.U32 R6, RZ, RZ, RZ ;  /* 0x000000ffff067224 */ /* 0x000fe200078e00ff */
[----:B------:R-:W-:Y:S01]  /*11360*/  USHF.R.S32.HI UR11, URZ, 0x1f, UR10 ;  /* 0x0000001f3f0b7899 */ /* 0x000fe2000801140a */
[----:B------:R-:W-:Y:S01]  /*11370*/  ULDC UR9, c[0x0][0x10] ;  /* 0x0000040000097ab9 */ /* 0x000fe20000000800 */
[----:B------:R-:W-:-:S02]  /*11380*/  ULOP3.LUT UR6, URZ, UR7, URZ, 0x33, !UPT ;  /* 0x000000073f067292 */ /* 0x000fc4000f8e333f */
[----:B------:R-:W-:Y:S02]  /*11390*/  UIMAD.WIDE.U32 UR8, UR8, UR9, URZ ;  /* 0x00000009080872a5 */ /* 0x000fe4000f8e003f */
[----:B------:R-:W-:Y:S01]  /*113a0*/  ULEA.HI UR11, UR11, UR10, URZ, 0x5 ;  /* 0x0000000a0b0b7291 */ /* 0x000fe2000f8f283f */
[----:B0-----:R-:W-:Y:S01]  /*113b0*/  IMAD.U32 R7, RZ, RZ, UR12 ;  /* 0x0000000cff077e24 */ /* 0x001fe2000f8e00ff */
[----:B------:R-:W-:Y:S01]  /*113c0*/  ULDC UR7, c[0x0][0x14] ;  /* 0x0000050000077ab9 */ /* 0x000fe20000000800 */
[----:B------:R-:W-:Y:S02]  /*113d0*/  ULOP3.LUT UR26, UR40, 0x2, URZ, 0xfc, !UPT ;  /* 0x00000002281a7892 */ /* 0x000fe4000f8efc3f */
[----:B------:R-:W-:Y:S01]  /*113e0*/  UIMAD.WIDE.U32 UR22, UR8, UR7, URZ ;  /* 0x00000007081672a5 */ /* 0x000fe2000f8e003f */
[----:B------:R-:W-:Y:S01]  /*113f0*/  LEA R8, R7, 0x200, 0xc ;  /* 0x0000020007087811 */ /* 0x000fe200078e60ff */
[----:B------:R-:W-:Y:S02]  /*11400*/  UIMAD UR13, UR9, UR7, URZ ;  /* 0x00000007090d72a4 */ /* 0x000fe4000f8e023f */
[----:B------:R-:W-:-:S02]  /*11410*/  USHF.R.S32.HI UR7, URZ, 0x5, UR11 ;  /* 0x000000053f077899 */ /* 0x000fc4000801140b */
[----:B------:R-:W-:Y:S02]  /*11420*/  UIADD3 UR13, UR23, UR13, URZ ;  /* 0x0000000d170d7290 */ /* 0x000fe4000fffe03f */
[----:B------:R-:W-:Y:S01]  /*11430*/  UIADD3 UR27, UR7, 0x1, URZ ;  /* 0x00000001071b7890 */ /* 0x000fe2000fffe03f */
[----:B------:R-:W-:-:S11]  /*11440*/  ULDC.64 UR24, c[0x0][0x198] ;  /* 0x0000660000187ab9 */ /* 0x000fd60000000a00 */
.L_x_568:
[----:B------:R-:W-:-:S03]  /*11450*/  UMOV UR8, 0xffffffff ;  /* 0xffffffff00087882 */ /* 0x000fc60000000000 */
[----:B------:R-:W-:Y:S05]  /*11460*/  BRA.DIV UR8, `(.L_x_558) ;  /* 0x00000016084c7947 */ /* 0x000fea000b800000 */
[----:B------:R-:W-:-:S13]  /*11470*/  ELECT P6, URZ, PT ;  /* 0x00000000003f782f */ /* 0x000fda00038c0000 */
.L_x_589:
[----:B------:R-:W0:Y:S01]  /*11480*/  LDC R3, c[0x0][0x28c] ;  /* 0x0000a300ff037b82 */ /* 0x000e220000000800 */
[----:B------:R-:W-:Y:S01]  /*11490*/  BSSY B1, `(.L_x_559) ;  /* 0x000003c000017945 */ /* 0x000fe20003800000 */
[----:B0-----:R-:W-:-:S13]  /*114a0*/  ISETP.LT.OR P6, PT, R3, 0x1, !P6 ;  /* 0x000000010300780c */ /* 0x001fda00077c1670 */
[----:B------:R-:W-:Y:S05]  /*114b0*/  @P6 BRA `(.L_x_560) ;  /* 0x0000000000e46947 */ /* 0x000fea0003800000 */
[----:B------:R-:W-:Y:S02]  /*114c0*/  IMAD R4, R4, 0x2, R7 ;  /* 0x0000000204047824 */ /* 0x000fe400078e0207 */
[----:B------:R-:W-:Y:S02]  /*114d0*/  IMAD.SHL.U32 R2, R2, 0x100, RZ ;  /* 0x0000010002027824 */ /* 0x000fe400078e00ff */
[----:B------:R-:W-:Y:S02]  /*114e0*/  IMAD.SHL.U32 R4, R4, 0x80, RZ ;  /* 0x0000008004047824 */ /* 0x000fe400078e00ff */
[----:B------:R-:W-:Y:S02]  /*114f0*/  IMAD.MOV.U32 R14, RZ, RZ, RZ ;  /* 0x000000ffff0e7224 */ /* 0x000fe400078e00ff */
[----:B------:R-:W-:Y:S02]  /*11500*/  IMAD.U32 R13, RZ, RZ, UR27 ;  /* 0x0000001bff0d7e24 */ /* 0x000fe4000f8e00ff */
[----:B------:R-:W-:-:S02]  /*11510*/  IMAD.MOV.U32 R3, RZ, RZ, R0 ;  /* 0x000000ffff037224 */ /* 0x000fc400078e0000 */
[----:B------:R-:W-:-:S07]  /*11520*/  IMAD.MOV.U32 R5, RZ, RZ, R6 ;  /* 0x000000ffff057224 */ /* 0x000fce00078e0006 */
.L_x_563:
[----:B------:R-:W0:Y:S01]  /*11530*/  S2UR UR8, SR_CgaCtaId ;  /* 0x00000000000879c3 */ /* 0x000e220000008800 */
[----:B------:R-:W-:Y:S01]  /*11540*/  MOV R12, 0x400 ;  /* 0x00000400000c7802 */ /* 0x000fe20000000f00 */
[----:B------:R-:W1:Y:S01]  /*11550*/  S2R R15, SR_TID.X ;  /* 0x00000000000f7919 */ /* 0x000e620000002100 */
[----:B------:R-:W-:Y:S01]  /*11560*/  SHF.L.U32 R9, R3, 0x1f, RZ ;  /* 0x0000001f03097819 */ /* 0x000fe200000006ff */
[----:B0-----:R-:W-:-:S05]  /*11570*/  IMAD.U32 R7, RZ, RZ, UR8 ;  /* 0x00000008ff077e24 */ /* 0x001fca000f8e00ff */
[----:B------:R-:W-:-:S05]  /*11580*/  LEA R16, R7, R12, 0x18 ;  /* 0x0000000c07107211 */ /* 0x000fca00078ec0ff */
[----:B------:R-:W-:Y:S01]  /*11590*/  IMAD R12, R5, 0x8, R16 ;  /* 0x00000008050c7824 */ /* 0x000fe200078e0210 */
[----:B-1----:R-:W-:-:S03]  /*115a0*/  LOP3.LUT P1, RZ, R15, 0x7f, RZ, 0xc0, !PT ;  /* 0x0000007f0fff7812 */ /* 0x002fc6000782c0ff */
[----:B------:R-:W0:Y:S02]  /*115b0*/  SYNCS.PHASECHK.TRANS64.TRYWAIT P0, [R12+URZ+0x70], R9 ;  /* 0x000070090c0075a7 */ /* 0x000e24000800017f */
[----:B0-----:R-:W-:Y:S08]  /*115c0*/  @!P0 BRA `(.L_x_561) ;  /* 0x0000001400148947 */ /* 0x001ff00003800000 */
.L_x_590:
[----:B0-----:R-:W0:Y:S01]  /*115d0*/  @!P1 LDC R9, c[0x0][0x500] ;  /* 0x00014000ff099b82 */ /* 0x001e220000000800 */
[----:B------:R-:W-:-:S04]  /*115e0*/  UPRMT UR8, UR26, 0x9910, URZ ;  /* 0x000099101a087896 */ /* 0x000fc8000800003f */
[----:B------:R-:W-:-:S06]  /*115f0*/  UISETP.NE.AND UP0, UPT, UR8, 0x2, UPT ;  /* 0x000000020800788c */ /* 0x000fcc000bf05270 */
[----:B------:R-:W-:Y:S01]  /*11600*/  PLOP3.LUT P0, PT, PT, PT, UP0, 0x80, 0x0 ;  /* 0x000000000000781c */ /* 0x000fe20003f0f008 */
[----:B0-----:R0:W-:-:S12]  /*11610*/  @!P1 SYNCS.ARRIVE.TRANS64 RZ, [R12+URZ], R9 ;  /* 0x000000090cff99a7 */ /* 0x0011d8000800003f */
[----:B------:R-:W-:Y:S05]  /*11620*/  @P0 BRA `(.L_x_562) ;  /* 0x0000000000040947 */ /* 0x000fea0003800000 */
[----:B------:R-:W-:Y:S01]  /*11630*/  BPT.TRAP 0x1 ;  /* 0x000000040000795c */ /* 0x000fe20000300000 */
.L_x_562:
[C---:B0-----:R-:W-:Y:S01]  /*11640*/  IMAD R9, R5.reuse, 0x2000, R8 ;  /* 0x0000200005097824 */ /* 0x041fe200078e0208 */
[----:B------:R-:W-:Y:S01]  /*11650*/  R2UR UR15, R16 ;  /* 0x00000000100f72ca */ /* 0x000fe200000e0000 */
[----:B------:R-:W-:Y:S01]  /*11660*/  IMAD R16, R5, 0x2000, R16 ;  /* 0x0000200005107824 */ /* 0x000fe200078e0210 */
[----:B------:R-:W-:Y:S01]  /*11670*/  R2UR UR19, R4 ;  /* 0x00000000041372ca */ /* 0x000fe200000e0000 */
[----:B------:R-:W-:Y:S01]  /*11680*/  VIADD R13, R13, 0xffffffff ;  /* 0xffffffff0d0d7836 */ /* 0x000fe20000000000 */
[----:B------:R-:W-:Y:S01]  /*11690*/  R2UR UR8, R9 ;  /* 0x00000000090872ca */ /* 0x000fe200000e0000 */
[----:B------:R-:W-:Y:S01]  /*116a0*/  UIADD3 UR14, UP0, UR24, 0xf0, URZ ;  /* 0x000000f0180e7890 */ /* 0x000fe2000ff1e03f */
[----:B------:R-:W-:Y:S01]  /*116b0*/  R2UR UR11, R16 ;  /* 0x00000000100b72ca */ /* 0x000fe200000e0000 */
[----:B------:R-:W-:Y:S01]  /*116c0*/  UIADD3 UR28, UP1, UR24, 0x1f0, URZ ;  /* 0x000001f0181c7890 */ /* 0x000fe2000ff3e03f */
[----:B------:R-:W-:Y:S01]  /*116d0*/  R2UR UR9, R12 ;  /* 0x000000000c0972ca */ /* 0x000fe200000e0000 */
[----:B------:R-:W-:Y:S01]  /*116e0*/  VIADD R5, R5, 0x1 ;  /* 0x0000000105057836 */ /* 0x000fe20000000000 */
[----:B------:R-:W-:Y:S01]  /*116f0*/  R2UR UR10, R14 ;  /* 0x000000000e0a72ca */ /* 0x000fe200000e0000 */
[----:B------:R-:W-:Y:S01]  /*11700*/  UIADD3.X UR29, URZ, UR25, URZ, UP1, !UPT ;  /* 0x000000193f1d7290 */ /* 0x000fe20008ffe43f */
[----:B------:R-:W-:Y:S01]  /*11710*/  R2UR UR12, R11 ;  /* 0x000000000b0c72ca */ /* 0x000fe200000e0000 */
[----:B------:R-:W-:Y:S01]  /*11720*/  UMOV UR21, 0x30000 ;  /* 0x0003000000157882 */ /* 0x000fe20000000000 */
[----:B------:R-:W-:Y:S01]  /*11730*/  R2UR UR20, R2 ;  /* 0x00000000021472ca */ /* 0x000fe200000e0000 */
[----:B------:R-:W-:Y:S01]  /*11740*/  UMOV UR16, 0x0 ;  /* 0x0000000000107882 */ /* 0x000fe20000000000 */
[----:B------:R-:W-:Y:S01]  /*11750*/  ISETP.GT.AND P1, PT, R13, 0x1, PT ;  /* 0x000000010d00780c */ /* 0x000fe20003f24270 */
[----:B------:R-:W-:Y:S01]  /*11760*/  UIADD3 UR8, UR15, UR8, URZ ;  /* 0x000000080f087290 */ /* 0x000fe2000fffe03f */
[C---:B------:R-:W-:Y:S01]  /*11770*/  ISETP.NE.AND P0, PT, R5.reuse, 0xe, PT ;  /* 0x0000000e0500780c */ /* 0x040fe20003f05270 */
[----:B------:R-:W-:Y:S01]  /*11780*/  UIADD3.X UR15, URZ, UR25, URZ, UP0, !UPT ;  /* 0x000000193f0f7290 */ /* 0x000fe200087fe43f */
[----:B------:R-:W-:Y:S01]  /*11790*/  VIADD R14, R14, 0x20 ;  /* 0x000000200e0e7836 */ /* 0x000fe20000000000 */
[----:B------:R-:W-:Y:S01]  /*117a0*/  UIADD3 UR18, UR11, 0x1c200, URZ ;  /* 0x0001c2000b127890 */ /* 0x000fe2000fffe03f */
[----:B------:R-:W-:Y:S01]  /*117b0*/  SEL R12, RZ, 0x1, P0 ;  /* 0x00000001ff0c7807 */ /* 0x000fe20000000000 */
[----:B------:R-:W-:Y:S01]  /*117c0*/  UMOV UR17, 0x10000000 ;  /* 0x1000000000117882 */ /* 0x000fe20000000000 */
[----:B------:R-:W-:Y:S01]  /*117d0*/  UMOV UR11, UR19 ;  /* 0x00000013000b7c82 */ /* 0x000fe20008000000 */
[----:B------:R-:W-:-:S02]  /*117e0*/  SEL R5, R5, RZ, P0 ;  /* 0x000000ff05057207 */ /* 0x000fc40000000000 */
[----:B------:R-:W-:Y:S01]  /*117f0*/  LOP3.LUT R3, R3, R12, RZ, 0x3c, !PT ;  /* 0x0000000c03037212 */ /* 0x000fe200078e3cff */
[----:B------:R0:W-:Y:S02]  /*11800*/  UTMALDG.3D.MULTICAST [UR8], [UR14], UR21, desc[UR16] ;  /* 0x000010080e0073b4 */ /* 0x0001e40008011815 */
[----:B0-----:R-:W-:Y:S01]  /*11810*/  UMOV UR8, UR18 ;  /* 0x0000001200087c82 */ /* 0x001fe20008000000 */
[----:B------:R-:W-:Y:S02]  /*11820*/  UMOV UR11, UR20 ;  /* 0x00000014000b7c82 */ /* 0x000fe40008000000 */
[----:B------:R0:W-:Y:S02]  /*11830*/  UTMALDG.3D [UR8], [UR28], desc[UR16] ;  /* 0x000010081c0075b4 */ /* 0x0001e40008011000 */
[----:B0-----:R-:W-:Y:S05]  /*11840*/  @P1 BRA `(.L_x_563) ;  /* 0xfffffffc00381947 */ /* 0x001fea000383ffff */
.L_x_560:
[----:B------:R-:W-:Y:S05]  /*11850*/  BSYNC B1 ;  /* 0x0000000000017941 */ /* 0x000fea0003800000 */
.L_x_559:
[----:B------:R-:W2:Y:S01]  /*11860*/  LDL.LU R16, [R1+0x200] ;  /* 0x0002000001107983 */ /* 0x000ea20000300800 */
[----:B------:R-:W-:Y:S01]  /*11870*/  LOP3.LUT P0, RZ, R10, 0xff, RZ, 0xc0, !PT ;  /* 0x000000ff0aff7812 */ /* 0x000fe2000780c0ff */
[----:B------:R-:W-:Y:S01]  /*11880*/  VIADD R6, R6, UR7 ;  /* 0x0000000706067c36 */ /* 0x000fe20008000000 */
[----:B------:R-:W-:Y:S01]  /*11890*/  ULDC.64 UR8, c[0x0][0x650] ;  /* 0x0001940000087ab9 */ /* 0x000fe20000000a00 */
[----:B------:R-:W3:Y:S01]  /*118a0*/  LDL.LU R15, [R1+0x204] ;  /* 0x00020400010f7983 */ /* 0x000ee20000300800 */
[----:B------:R-:W-:Y:S01]  /*118b0*/  IMAD.U32 R3, RZ, RZ, UR7 ;  /* 0x00000007ff037e24 */ /* 0x000fe2000f8e00ff */
[----:B------:R-:W-:Y:S01]  /*118c0*/  UISETP.GE.U32.AND UP0, UPT, UR7, 0xe, UPT ;  /* 0x0000000e0700788c */ /* 0x000fe2000bf06070 */
[----:B------:R-:W-:Y:S01]  /*118d0*/  BSSY B1, `(.L_x_564) ;  /* 0x0000074000017945 */ /* 0x000fe20003800000 */
[----:B------:R-:W-:Y:S01]  /*118e0*/  IMAD.MOV.U32 R4, RZ, RZ, -0x1 ;  /* 0xffffffffff047424 */ /* 0x000fe200078e00ff */
[----:B------:R-:W-:Y:S01]  /*118f0*/  PRMT R10, RZ, 0x7610, R10 ;  /* 0x00007610ff0a7816 */ /* 0x000fe2000000000a */
[----:B------:R-:W-:-:S02]  /*11900*/  IMAD.MOV.U32 R11, RZ, RZ, -0x1 ;  /* 0xffffffffff0b7424 */ /* 0x000fc400078e00ff */
[----:B------:R-:W-:Y:S02]  /*11910*/  PLOP3.LUT P1, PT, PT, PT, UP0, 0x80, 0x0 ;  /* 0x000000000000781c */ /* 0x000fe40003f2f008 */
[----:B------:R-:W0:Y:S01]  /*11920*/  @P0 S2R R7, SR_CgaCtaId ;  /* 0x0000000000070919 */ /* 0x000e220000008800 */
[----:B------:R-:W-:-:S04]  /*11930*/  @P0 MOV R2, 0x400 ;  /* 0x0000040000020802 */ /* 0x000fc80000000f00 */
[----:B0-----:R-:W-:-:S04]  /*11940*/  @P0 LEA R2, R7, R2, 0x18 ;  /* 0x0000000207020211 */ /* 0x001fc800078ec0ff */
[----:B------:R0:W-:Y:S01]  /*11950*/  @P0 SYNCS.ARRIVE.TRANS64.A1T0 RZ, [R2+URZ+0xf8], RZ ;  /* 0x0000f8ff02ff09a7 */ /* 0x0001e2000810003f */
[----:B------:R-:W-:-:S04]  /*11960*/  ISETP.GT.U32.AND P0, PT, R6, 0xd, PT ;  /* 0x0000000d0600780c */ /* 0x000fc80003f04070 */
[----:B------:R-:W-:Y:S02]  /*11970*/  ISETP.LT.U32.AND P0, PT, R3, 0xe, P0 ;  /* 0x0000000e0300780c */ /* 0x000fe40000701070 */
[----:B0-----:R-:W-:-:S05]  /*11980*/  SHF.R.U32.HI R2, RZ, 0x1, R6 ;  /* 0x00000001ff027819 */ /* 0x001fca0000011606 */
[----:B------:R-:W-:-:S04]  /*11990*/  IMAD.WIDE.U32 R2, R2, -0x6db6db6d, RZ ;  /* 0x9249249302027825 */ /* 0x000fc800078e00ff */
[----:B------:R-:W-:Y:S01]  /*119a0*/  IMAD.MOV.U32 R2, RZ, RZ, -0x1 ;  /* 0xffffffffff027424 */ /* 0x000fe200078e00ff */
[----:B------:R-:W-:Y:S02]  /*119b0*/  SHF.R.U32.HI R5, RZ, 0x2, R3 ;  /* 0x00000002ff057819 */ /* 0x000fe40000011603 */
[----:B------:R-:W-:-:S03]  /*119c0*/  SEL R3, RZ, 0x1, !P0 ;  /* 0x00000001ff037807 */ /* 0x000fc60004000000 */
[----:B------:R-:W-:Y:S01]  /*119d0*/  IMAD R6, R5, -0xe, R6 ;  /* 0xfffffff205067824 */ /* 0x000fe200078e0206 */
[----:B------:R-:W-:Y:S02]  /*119e0*/  LOP3.LUT R0, R0, R3, RZ, 0x3c, !PT ;  /* 0x0000000300007212 */ /* 0x000fe400078e3cff */
[----:B------:R-:W-:Y:S02]  /*119f0*/  PRMT R3, RZ, 0x7610, R3 ;  /* 0x00007610ff037816 */ /* 0x000fe40000000003 */
[----:B------:R-:W-:Y:S02]  /*11a00*/  @P1 LOP3.LUT R0, R0, 0x1, R5, 0x78, !PT ;  /* 0x0000000100001812 */ /* 0x000fe400078e7805 */
[----:B---3--:R-:W-:-:S04]  /*11a10*/  IADD3 R15, P0, R15, UR22, RZ ;  /* 0x000000160f0f7c10 */ /* 0x008fc8000ff1e0ff */
[----:B--2---:R-:W-:Y:S01]  /*11a20*/  IADD3.X R16, R16, UR13, RZ, P0, !PT ;  /* 0x0000000d10107c10 */ /* 0x004fe200087fe4ff */
[----:B------:R0:W-:Y:S01]  /*11a30*/  STL [R1+0x204], R15 ;  /* 0x0002040f01007387 */ /* 0x0001e20000100800 */
[----:B------:R-:W-:-:S03]  /*11a40*/  ISETP.GE.U32.AND P0, PT, R15, UR8, PT ;  /* 0x000000080f007c0c */ /* 0x000fc6000bf06070 */
[----:B------:R0:W-:Y:S01]  /*11a50*/  STL [R1+0x200], R16 ;  /* 0x0002001001007387 */ /* 0x0001e20000100800 */
[----:B------:R-:W-:-:S13]  /*11a60*/  ISETP.GE.U32.AND.EX P0, PT, R16, UR9, PT, P0 ;  /* 0x0000000910007c0c */ /* 0x000fda000bf06100 */
[----:B0-----:R-:W-:Y:S05]  /*11a70*/  @P0 BRA `(.L_x_565) ;  /* 0x0000000400640947 */ /* 0x001fea0003800000 */
[----:B------:R-:W0:Y:S01]  /*11a80*/  S2R R9, SR_CTAID.X ;  /* 0x0000000000097919 */ /* 0x000e220000002500 */
[----:B------:R-:W-:Y:S01]  /*11a90*/  ULDC UR8, c[0x0][0x150] ;  /* 0x0000540000087ab9 */ /* 0x000fe20000000800 */
[----:B------:R-:W1:Y:S01]  /*11aa0*/  LDC R4, c[0x0][0x144] ;  /* 0x00005100ff047b82 */ /* 0x000e620000000800 */
[----:B------:R-:W-:Y:S01]  /*11ab0*/  UISETP.NE.AND UP0, UPT, UR46, URZ, UPT ;  /* 0x0000003f2e00728c */ /* 0x000fe2000bf05270 */
[----:B------:R-:W2:Y:S01]  /*11ac0*/  S2R R5, SR_CTAID.Y ;  /* 0x0000000000057919 */ /* 0x000ea20000002600 */
[----:B------:R-:W-:-:S04]  /*11ad0*/  ULDC UR11, c[0x0][0x630] ;  /* 0x00018c00000b7ab9 */ /* 0x000fc80000000800 */
[----:B------:R-:W-:Y:S01]  /*11ae0*/  PLOP3.LUT P0, PT, PT, PT, UP0, 0x80, 0x0 ;  /* 0x000000000000781c */ /* 0x000fe20003f0f008 */
[----:B------:R-:W3:Y:S01]  /*11af0*/  LDC R12, c[0x0][0x148] ;  /* 0x00005200ff0c7b82 */ /* 0x000ee20000000800 */
[----:B0-----:R-:W-:Y:S02]  /*11b00*/  I2FP.F32.U32 R2, R9 ;  /* 0x0000000900027245 */ /* 0x001fe40000201000 */
[----:B--2---:R-:W-:-:S03]  /*11b10*/  I2FP.F32.U32 R3, R5 ;  /* 0x0000000500037245 */ /* 0x004fc60000201000 */
[----:B------:R-:W-:Y:S01]  /*11b20*/  FMUL R2, R2, UR8 ;  /* 0x0000000802027c20 */ /* 0x000fe20008400000 */
[----:B------:R-:W-:Y:S02]  /*11b30*/  ULDC UR8, c[0x0][0x154] ;  /* 0x0000550000087ab9 */ /* 0x000fe40000000800 */
[----:B------:R-:W-:Y:S01]  /*11b40*/  FMUL R11, R3, UR8 ;  /* 0x00000008030b7c20 */ /* 0x000fe20008400000 */
[----:B------:R-:W-:Y:S02]  /*11b50*/  ULDC.64 UR8, c[0x0][0x628] ;  /* 0x00018a0000087ab9 */ /* 0x000fe40000000a00 */
[----:B------:R-:W0:Y:S08]  /*11b60*/  F2I.U32.TRUNC.NTZ R2, R2 ;  /* 0x0000000200027305 */ /* 0x000e30000020f000 */
[----:B------:R-:W2:Y:S01]  /*11b70*/  F2I.U32.TRUNC.NTZ R11, R11 ;  /* 0x0000000b000b7305 */ /* 0x000ea2000020f000 */
[----:B0-----:R-:W-:-:S02]  /*11b80*/  IMAD.MOV R3, RZ, RZ, -R2 ;  /* 0x000000ffff037224 */ /* 0x001fc400078e0a02 */
[----:B------:R-:W-:Y:S02]  /*11b90*/  IMAD.MOV.U32 R2, RZ, RZ, R15 ;  /* 0x000000ffff027224 */ /* 0x000fe400078e000f */
[----:B-1----:R-:W-:Y:S02]  /*11ba0*/  IMAD R9, R4, R3, R9 ;  /* 0x0000000304097224 */ /* 0x002fe400078e0209 */
[----:B--2---:R-:W-:-:S04]  /*11bb0*/  IMAD.MOV R3, RZ, RZ, -R11 ;  /* 0x000000ffff037224 */ /* 0x004fc800078e0a0b */
[----:B---3--:R-:W-:Y:S01]  /*11bc0*/  @P0 IMAD R9, R12, R3, R5 ;  /* 0x000000030c090224 */ /* 0x008fe200078e0205 */
[----:B------:R-:W-:Y:S01]  /*11bd0*/  ISETP.NE.U32.AND P0, PT, RZ, UR8, PT ;  /* 0x00000008ff007c0c */ /* 0x000fe2000bf05070 */
[----:B------:R-:W-:-:S03]  /*11be0*/  IMAD.MOV.U32 R3, RZ, RZ, R16 ;  /* 0x000000ffff037224 */ /* 0x000fc600078e0010 */
[----:B------:R-:W-:-:S13]  /*11bf0*/  ISETP.NE.AND.EX P0, PT, RZ, UR9, PT, P0 ;  /* 0x00000009ff007c0c */ /* 0x000fda000bf05300 */
[----:B------:R-:W-:Y:S05]  /*11c00*/  @!P0 BRA `(.L_x_566) ;  /* 0x0000000000288947 */ /* 0x000fea0003800000 */
[----:B------:R-:W-:Y:S02]  /*11c10*/  ULDC UR10, c[0x0][0x634] ;  /* 0x00018d00000a7ab9 */ /* 0x000fe40000000800 */
[----:B------:R-:W-:-:S05]  /*11c20*/  IADD3 R3, P0, R15, UR10, RZ ;  /* 0x0000000a0f037c10 */ /* 0x000fca000ff1e0ff */
[----:B------:R-:W-:-:S04]  /*11c30*/  IMAD.X R11, RZ, RZ, R16, P0 ;  /* 0x000000ffff0b7224 */ /* 0x000fc800000e0610 */
[----:B------:R-:W-:-:S04]  /*11c40*/  IMAD.WIDE.U32 R4, R11, UR8, RZ ;  /* 0x000000080b047c25 */ /* 0x000fc8000f8e00ff */
[----:B------:R-:W-:-:S04]  /*11c50*/  IMAD.WIDE.U32 R4, P0, R3, UR9, R4 ;  /* 0x0000000903047c25 */ /* 0x000fc8000f800004 */
[----:B------:R-:W-:-:S04]  /*11c60*/  IMAD.WIDE.U32 R2, R3, UR8, RZ ;  /* 0x0000000803027c25 */ /* 0x000fc8000f8e00ff */
[----:B------:R-:W-:Y:S01]  /*11c70*/  IMAD.MOV.U32 R2, RZ, RZ, R5 ;  /* 0x000000ffff027224 */ /* 0x000fe200078e0005 */
[----:B------:R-:W-:Y:S01]  /*11c80*/  IADD3 RZ, P1, R3, R4, RZ ;  /* 0x0000000403ff7210 */ /* 0x000fe20007f3e0ff */
[----:B------:R-:W-:-:S04]  /*11c90*/  IMAD.X R3, RZ, RZ, RZ, P0 ;  /* 0x000000ffff037224 */ /* 0x000fc800000e06ff */
[----:B------:R-:W-:-:S08]  /*11ca0*/  IMAD.WIDE.U32.X R2, R11, UR9, R2, P1 ;  /* 0x000000090b027c25 */ /* 0x000fd000088e0402 */
.L_x_566:
[--C-:B------:R-:W-:Y:S01]  /*11cb0*/  SHF.R.U64 R11, R2, UR11, R3.reuse ;  /* 0x0000000b020b7c19 */ /* 0x100fe20008001203 */
[----:B------:R-:W-:Y:S01]  /*11cc0*/  ULDC.64 UR8, c[0x0][0x620] ;  /* 0x0001880000087ab9 */ /* 0x000fe20000000a00 */
[----:B------:R-:W-:Y:S01]  /*11cd0*/  SHF.R.U32.HI R2, RZ, UR11, R3 ;  /* 0x0000000bff027c19 */ /* 0x000fe20008011603 */
[----:B------:R-:W-:Y:S01]  /*11ce0*/  IMAD.MOV.U32 R3, RZ, RZ, R16 ;  /* 0x000000ffff037224 */ /* 0x000fe200078e0010 */
[----:B------:R-:W-:Y:S01]  /*11cf0*/  IADD3 R13, P0, RZ, -R11, RZ ;  /* 0x8000000bff0d7210 */ /* 0x000fe20007f1e0ff */
[----:B------:R-:W-:-:S04]  /*11d00*/  ULDC.64 UR10, c[0x0][0x640] ;  /* 0x00019000000a7ab9 */ /* 0x000fc80000000a00 */
[----:B------:R-:W-:Y:S01]  /*11d10*/  IMAD.X R2, RZ, RZ, ~R2, P0 ;  /* 0x000000ffff027224 */ /* 0x000fe200000e0e02 */
[----:B------:R-:W-:-:S03]  /*11d20*/  ISETP.NE.U32.AND P0, PT, RZ, UR10, PT ;  /* 0x0000000aff007c0c */ /* 0x000fc6000bf05070 */
[----:B------:R-:W-:Y:S01]  /*11d30*/  IMAD R2, R2, UR8, RZ ;  /* 0x0000000802027c24 */ /* 0x000fe2000f8e02ff */
[----:B------:R-:W-:-:S03]  /*11d40*/  ISETP.NE.AND.EX P0, PT, RZ, UR11, PT, P0 ;  /* 0x0000000bff007c0c */ /* 0x000fc6000bf05300 */
[----:B------:R-:W-:Y:S02]  /*11d50*/  IMAD R5, R13, UR9, R2 ;  /* 0x000000090d057c24 */ /* 0x000fe4000f8e0202 */
[----:B------:R-:W-:-:S04]  /*11d60*/  IMAD.MOV.U32 R2, RZ, RZ, R15 ;  /* 0x000000ffff027224 */ /* 0x000fc800078e000f */
[----:B------:R-:W-:Y:S01]  /*11d70*/  IMAD.WIDE.U32 R2, R13, UR8, R2 ;  /* 0x000000080d027c25 */ /* 0x000fe2000f8e0002 */
[----:B------:R-:W-:-:S03]  /*11d80*/  ULDC UR8, c[0x0][0x618] ;  /* 0x0001860000087ab9 */ /* 0x000fc60000000800 */
[----:B------:R-:W-:-:S05]  /*11d90*/  IMAD.IADD R3, R3, 0x1, R5 ;  /* 0x0000000103037824 */ /* 0x000fca00078e0205 */
[--C-:B------:R-:W-:Y:S02]  /*11da0*/  SHF.R.U64 R12, R2, UR8, R3.reuse ;  /* 0x00000008020c7c19 */ /* 0x100fe40008001203 */
[----:B------:R-:W-:Y:S01]  /*11db0*/  SHF.R.U32.HI R3, RZ, UR8, R3 ;  /* 0x00000008ff037c19 */ /* 0x000fe20008011603 */
[----:B------:R-:W-:-:S03]  /*11dc0*/  ULDC UR8, c[0x0][0x608] ;  /* 0x0001820000087ab9 */ /* 0x000fc60000000800 */
[--C-:B------:R-:W-:Y:S02]  /*11dd0*/  SHF.R.U64 R13, R12, UR8, R3.reuse ;  /* 0x000000080c0d7c19 */ /* 0x100fe40008001203 */
[----:B------:R-:W-:Y:S01]  /*11de0*/  SHF.R.U32.HI R2, RZ, UR8, R3 ;  /* 0x00000008ff027c19 */ /* 0x000fe20008011603 */
[----:B------:R-:W-:-:S03]  /*11df0*/  ULDC UR8, c[0x0][0x658] ;  /* 0x0001960000087ab9 */ /* 0x000fc60000000800 */
[--C-:B------:R-:W-:Y:S02]  /*11e00*/  SHF.R.U64 R14, R13, UR8, R2.reuse ;  /* 0x000000080d0e7c19 */ /* 0x100fe40008001202 */
[----:B------:R-:W-:-:S03]  /*11e10*/  SHF.R.U32.HI R15, RZ, UR8, R2 ;  /* 0x00000008ff0f7c19 */ /* 0x000fc60008011602 */
[----:B------:R-:W-:Y:S02]  /*11e20*/  IMAD.MOV.U32 R2, RZ, RZ, R14 ;  /* 0x000000ffff027224 */ /* 0x000fe400078e000e */
[----:B------:R-:W-:Y:S01]  /*11e30*/  IMAD.MOV.U32 R3, RZ, RZ, R15 ;  /* 0x000000ffff037224 */ /* 0x000fe200078e000f */
[----:B------:R-:W-:Y:S06]  /*11e40*/  @!P0 BRA `(.L_x_567) ;  /* 0x0000000000288947 */ /* 0x000fec0003800000 */
        /* <DEDUP_REMOVED lines=10> */
.L_x_567:
[----:B------:R-:W-:Y:S01]  /*11ef0*/  ULDC UR8, c[0x0][0x648] ;  /* 0x0001920000087ab9 */ /* 0x000fe20000000800 */
[----:B------:R-:W-:Y:S01]  /*11f00*/  LOP3.LUT R13, R13, UR6, RZ, 0xc0, !PT ;  /* 0x000000060d0d7c12 */ /* 0x000fe2000f8ec0ff */
[----:B------:R-:W-:Y:S01]  /*11f10*/  UISETP.NE.AND UP0, UPT, UR46, URZ, UPT ;  /* 0x0000003f2e00728c */ /* 0x000fe2000bf05270 */
[----:B------:R-:W-:Y:S01]  /*11f20*/  SHF.R.U64 R2, R2, UR8, R3 ;  /* 0x0000000802027c19 */ /* 0x000fe20008001203 */
[----:B------:R-:W-:-:S04]  /*11f30*/  ULDC UR8, c[0x0][0x638] ;  /* 0x00018e0000087ab9 */ /* 0x000fc80000000800 */
[----:B------:R-:W-:Y:S01]  /*11f40*/  IMAD.MOV R3, RZ, RZ, -R2 ;  /* 0x000000ffff037224 */ /* 0x000fe200078e0a02 */
[----:B------:R-:W-:Y:S01]  /*11f50*/  PLOP3.LUT P0, PT, PT, PT, UP0, 0x40, 0x0 ;  /* 0x000000000000781c */ /* 0x000fe20003f0e808 */
[----:B------:R-:W-:Y:S01]  /*11f60*/  IMAD R4, R2, UR5, R13 ;  /* 0x0000000502047c24 */ /* 0x000fe2000f8e020d */
[----:B------:R-:W-:Y:S01]  /*11f70*/  PLOP3.LUT P1, PT, PT, PT, UP0, 0x40, 0x0 ;  /* 0x000000000000781c */ /* 0x000fe20003f2e808 */
[----:B------:R-:W-:Y:S01]  /*11f80*/  IMAD R14, R3, UR8, R14 ;  /* 0x00000008030e7c24 */ /* 0x000fe2000f8e020e */
[----:B------:R-:W-:Y:S01]  /*11f90*/  ULDC UR8, c[0x0][0x610] ;  /* 0x0001840000087ab9 */ /* 0x000fe20000000800 */
[----:B------:R-:W-:Y:S01]  /*11fa0*/  LOP3.LUT R3, R12, UR4, RZ, 0xc0, !PT ;  /* 0x000000040c037c12 */ /* 0x000fe2000f8ec0ff */
[----:B------:R-:W-:Y:S01]  /*11fb0*/  IMAD R9, R4, UR8, R9 ;  /* 0x0000000804097c24 */ /* 0x000fe2000f8e0209 */
[----:B------:R-:W-:-:S03]  /*11fc0*/  ULDC UR8, c[0x0][0x600] ;  /* 0x0001800000087ab9 */ /* 0x000fc60000000800 */
[----:B------:R-:W-:Y:S02]  /*11fd0*/  IMAD R14, R14, UR8, R3 ;  /* 0x000000080e0e7c24 */ /* 0x000fe4000f8e0203 */
[----:B------:R-:W-:-:S03]  /*11fe0*/  IMAD.MOV.U32 R3, RZ, RZ, 0x1 ;  /* 0x00000001ff037424 */ /* 0x000fc600078e00ff */
[----:B------:R-:W-:Y:S02]  /*11ff0*/  SEL R2, R14, R9, P0 ;  /* 0x000000090e027207 */ /* 0x000fe40000000000 */
[----:B------:R-:W-:-:S07]  /*12000*/  SEL R4, R9, R14, P1 ;  /* 0x0000000e09047207 */ /* 0x000fce0000800000 */
.L_x_565:
[----:B------:R-:W-:Y:S05]  /*12010*/  BSYNC B1 ;  /* 0x0000000000017941 */ /* 0x000fea0003800000 */
.L_x_564:
[----:B------:R-:W-:-:S13]  /*12020*/  LOP3.LUT P0, RZ, R3, 0xff, RZ, 0xc0, !PT ;  /* 0x000000ff03ff7812 */ /* 0x000fda000780c0ff */
[----:B------:R-:W-:Y:S05]  /*12030*/  @P0 BRA `(.L_x_568) ;  /* 0xfffffff400040947 */ /* 0x000fea000383ffff */
[----:B------:R-:W-:Y:S05]  /*12040*/  BSYNC B0 ;  /* 0x0000000000007941 */ /* 0x000fea0003800000 */
.L_x_557:
[----:B------:R-:W-:-:S03]  /*12050*/  UMOV UR8, 0xffffffff ;  /* 0xffffffff00087882 */ /* 0x000fc60000000000 */
[----:B------:R-:W-:Y:S05]  /*12060*/  BRA.DIV UR8, `(.L_x_569) ;  /* 0x0000000a08807947 */ /* 0x000fea000b800000 */
[----:B------:R-:W-:-:S13]  /*12070*/  ELECT P6, URZ, PT ;  /* 0x00000000003f782f */ /* 0x000fda00038c0000 */
.L_x_593:
[----:B------:R-:W-:Y:S04]  /*12080*/  BSSY B0, `(.L_x_570) ;  /* 0x0000086000007945 */ /* 0x000fe80003800000 */
[----:B------:R-:W-:Y:S05]  /*12090*/  @!P6 BRA `(.L_x_571) ;  /* 0x000000080010e947 */ /* 0x000fea0003800000 */
[----:B------:R-:W-:-:S04]  /*120a0*/  ULOP3.LUT UR8, UR40, 0x2, URZ, 0xfc, !UPT ;  /* 0x0000000228087892 */ /* 0x000fc8000f8efc3f */
[----:B------:R-:W-:-:S06]  /*120b0*/  UISETP.NE.AND UP0, UPT, UR8, 0x3, UPT ;  /* 0x000000030800788c */ /* 0x000fcc000bf05270 */
[----:B------:R-:W-:-:S13]  /*120c0*/  PLOP3.LUT P0, PT, PT, PT, UP0, 0x80, 0x0 ;  /* 0x000000000000781c */ /* 0x000fda0003f0f008 */
[----:B------:R-:W-:Y:S05]  /*120d0*/  @!P0 BRA `(.L_x_572) ;  /* 0x0000000000048947 */ /* 0x000fea0003800000 */
[----:B------:R-:W-:Y:S01]  /*120e0*/  BPT.TRAP 0x1 ;  /* 0x000000040000795c */ /* 0x000fe20000300000 */
.L_x_572:
[----:B------:R-:W0:Y:S01]  /*120f0*/  S2R R3, SR_CgaCtaId ;  /* 0x0000000000037919 */ /* 0x000e220000008800 */
[----:B------:R-:W-:-:S04]  /*12100*/  MOV R2, 0x400 ;  /* 0x0000040000027802 */ /* 0x000fc80000000f00 */
[----:B0-----:R-:W-:Y:S02]  /*12110*/  LEA R3, R3, R2, 0x18 ;  /* 0x0000000203037211 */ /* 0x001fe400078ec0ff */
[----:B------:R-:W-:-:S03]  /*12120*/  SHF.L.U32 R2, R0, 0x1f, RZ ;  /* 0x0000001f00027819 */ /* 0x000fc600000006ff */
[----:B------:R-:W-:-:S04]  /*12130*/  VIADD R3, R3, 0x70 ;  /* 0x0000007003037836 */ /* 0x000fc80000000000 */
[----:B------:R-:W-:-:S04]  /*12140*/  IMAD R5, R6, 0x8, R3 ;  /* 0x0000000806057824 */ /* 0x000fc800078e0203 */
[----:B------:R-:W0:Y:S02]  /*12150*/  SYNCS.PHASECHK.TRANS64.TRYWAIT P0, [R5+URZ], R2 ;  /* 0x00000002050075a7 */ /* 0x000e24000800017f */
[----:B0-----:R-:W-:Y:S05]  /*12160*/  @!P0 BRA `(.L_x_573) ;  /* 0x0000000800608947 */ /* 0x001fea0003800000 */
.L_x_594:
[----:B------:R-:W-:-:S05]  /*12170*/  VIADD R6, R6, 0x1 ;  /* 0x0000000106067836 */ /* 0x000fca0000000000 */
[----:B------:R-:W-:-:S04]  /*12180*/  ISETP.NE.AND P0, PT, R6, 0xe, PT ;  /* 0x0000000e0600780c */ /* 0x000fc80003f05270 */
[----:B0-----:R-:W-:Y:S02]  /*12190*/  SEL R5, RZ, 0x1, P0 ;  /* 0x00000001ff057807 */ /* 0x001fe40000000000 */
[----:B------:R-:W-:Y:S02]  /*121a0*/  SEL R6, R6, RZ, P0 ;  /* 0x000000ff06067207 */ /* 0x000fe40000000000 */
[----:B------:R-:W-:-:S03]  /*121b0*/  LOP3.LUT R5, R0, R5, RZ, 0x3c, !PT ;  /* 0x0000000500057212 */ /* 0x000fc600078e3cff */
[----:B------:R-:W-:Y:S01]  /*121c0*/  IMAD R7, R6, 0x8, R3 ;  /* 0x0000000806077824 */ /* 0x000fe200078e0203 */
[----:B------:R-:W-:-:S04]  /*121d0*/  SHF.L.U32 R0, R5, 0x1f, RZ ;  /* 0x0000001f05007819 */ /* 0x000fc800000006ff */
[----:B------:R-:W0:Y:S02]  /*121e0*/  SYNCS.PHASECHK.TRANS64.TRYWAIT P0, [R7+URZ], R0 ;  /* 0x00000000070075a7 */ /* 0x000e24000800017f */
[----:B0-----:R-:W-:Y:S05]  /*121f0*/  @!P0 BRA `(.L_x_574) ;  /* 0x0000000800508947 */ /* 0x001fea0003800000 */
.L_x_595:
[----:B0-----:R-:W-:-:S05]  /*12200*/  VIADD R0, R6, 0x1 ;  /* 0x0000000106007836 */ /* 0x001fca0000000000 */
[----:B------:R-:W-:-:S04]  /*12210*/  ISETP.NE.AND P0, PT, R0, 0xe, PT ;  /* 0x0000000e0000780c */ /* 0x000fc80003f05270 */
[----:B------:R-:W-:Y:S02]  /*12220*/  SEL R2, RZ, 0x1, P0 ;  /* 0x00000001ff027807 */ /* 0x000fe40000000000 */
[----:B------:R-:W-:Y:S02]  /*12230*/  SEL R4, R0, RZ, P0 ;  /* 0x000000ff00047207 */ /* 0x000fe40000000000 */
[----:B------:R-:W-:-:S03]  /*12240*/  LOP3.LUT R5, R5, R2, RZ, 0x3c, !PT ;  /* 0x0000000205057212 */ /* 0x000fc600078e3cff */
[----:B------:R-:W-:Y:S01]  /*12250*/  IMAD R7, R4, 0x8, R3 ;  /* 0x0000000804077824 */ /* 0x000fe200078e0203 */
[----:B------:R-:W-:-:S04]  /*12260*/  SHF.L.U32 R0, R5, 0x1f, RZ ;  /* 0x0000001f05007819 */ /* 0x000fc800000006ff */
[----:B------:R-:W0:Y:S02]  /*12270*/  SYNCS.PHASECHK.TRANS64.TRYWAIT P0, [R7+URZ], R0 ;  /* 0x00000000070075a7 */ /* 0x000e24000800017f */
[----:B0-----:R-:W-:Y:S05]  /*12280*/  @!P0 BRA `(.L_x_575) ;  /* 0x0000000800408947 */ /* 0x001fea0003800000 */
.L_x_596:
        /* <DEDUP_REMOVED lines=9> */
.L_x_597:
        /* <DEDUP_REMOVED lines=9> */
.L_x_598:
        /* <DEDUP_REMOVED lines=9> */
.L_x_599:
        /* <DEDUP_REMOVED lines=9> */
.L_x_600:
        /* <DEDUP_REMOVED lines=9> */
.L_x_601:
        /* <DEDUP_REMOVED lines=9> */
.L_x_602:
        /* <DEDUP_REMOVED lines=9> */
.L_x_603:
        /* <DEDUP_REMOVED lines=9> */
.L_x_604:
        /* <DEDUP_REMOVED lines=9> */
.L_x_605:
        /* <DEDUP_REMOVED lines=9> */
.L_x_606:
[----:B0-----:R-:W-:-:S05]  /*12830*/  VIADD R0, R4, 0x1 ;  /* 0x0000000104007836 */ /* 0x001fca0000000000 */
[----:B------:R-:W-:-:S04]  /*12840*/  ISETP.NE.AND P0, PT, R0, 0xe, PT ;  /* 0x0000000e0000780c */ /* 0x000fc80003f05270 */
[----:B------:R-:W-:Y:S02]  /*12850*/  SEL R2, RZ, 0x1, P0 ;  /* 0x00000001ff027807 */ /* 0x000fe40000000000 */
[----:B------:R-:W-:Y:S02]  /*12860*/  SEL R0, R0, RZ, P0 ;  /* 0x000000ff00007207 */ /* 0x000fe40000000000 */
[----:B------:R-:W-:-:S03]  /*12870*/  LOP3.LUT R2, R5, R2, RZ, 0x3c, !PT ;  /* 0x0000000205027212 */ /* 0x000fc600078e3cff */
[----:B------:R-:W-:Y:S01]  /*12880*/  IMAD R3, R0, 0x8, R3 ;  /* 0x0000000800037824 */ /* 0x000fe200078e0203 */
[----:B------:R-:W-:-:S07]  /*12890*/  SHF.L.U32 R0, R2, 0x1f, RZ ;  /* 0x0000001f02007819 */ /* 0x000fce00000006ff */
.L_x_586:
[----:B0-----:R0:W1:Y:S02]  /*128a0*/  SYNCS.PHASECHK.TRANS64.TRYWAIT P0, [R3+URZ], R0 ;  /* 0x00000000030075a7 */ /* 0x001064000800017f */
[----:B-1----:R-:W-:Y:S05]  /*128b0*/  @!P0 NANOSLEEP.SYNCS 0x989680 ;  /* 0x009896800000895d */ /* 0x002fea0003900000 */
[----:B------:R-:W1:Y:S02]  /*128c0*/  @!P0 SYNCS.PHASECHK.TRANS64 P0, [R3+URZ], R0 ;  /* 0x00000000030085a7 */ /* 0x000e64000800007f */
[----:B-1----:R-:W-:Y:S05]  /*128d0*/  @!P0 BRA `(.L_x_586) ;  /* 0xfffffffc00f08947 */ /* 0x002fea000383ffff */
.L_x_571:
[----:B------:R-:W-:Y:S05]  /*128e0*/  BSYNC B0 ;  /* 0x0000000000007941 */ /* 0x000fea0003800000 */
.L_x_570:
[----:B------:R-:W-:Y:S05]  /*128f0*/  EXIT ;  /* 0x000000000000794d */ /* 0x000fea0003800000 */
.L_x_22:
[----:B--2---:R2:W3:Y:S02]  /*12900*/  SYNCS.PHASECHK.TRANS64.TRYWAIT P1, [R3+URZ], R2 ;  /* 0x00000002030075a7 */ /* 0x0044e4000802017f */
[----:B---3--:R-:W-:Y:S05]  /*12910*/  @!P1 NANOSLEEP.SYNCS 0x989680 ;  /* 0x009896800000995d */ /* 0x008fea0003900000 */
[----:B------:R-:W3:Y:S02]  /*12920*/  @!P1 SYNCS.PHASECHK.TRANS64 P1, [R3+URZ], R2 ;  /* 0x00000002030095a7 */ /* 0x000ee4000802007f */
[----:B---3--:R-:W-:Y:S05]  /*12930*/  @!P1 BRA `(.L_x_22) ;  /* 0xfffffffc00f09947 */ /* 0x008fea000383ffff */
[----:B------:R-:W-:Y:S05]  /*12940*/  BRA `(.L_x_21) ;  /* 0xfffffeec00b07947 */ /* 0x000fea000383ffff */
.L_x_27:
[----:B-1----:R1:W2:Y:S02]  /*12950*/  SYNCS.PHASECHK.TRANS64.TRYWAIT P1, [R5+URZ], R6 ;  /* 0x00000006050075a7 */ /* 0x0022a4000802017f */
[----:B--2---:R-:W-:Y:S05]  /*12960*/  @!P1 NANOSLEEP.SYNCS 0x989680 ;  /* 0x009896800000995d */ /* 0x004fea0003900000 */
[----:B------:R-:W2:Y:S02]  /*12970*/  @!P1 SYNCS.PHASECHK.TRANS64 P1, [R5+URZ], R6 ;  /* 0x00000006050095a7 */ /* 0x000ea4000802007f */
[----:B--2---:R-:W-:Y:S05]  /*12980*/  @!P1 BRA `(.L_x_27) ;  /* 0xfffffffc00f09947 */ /* 0x004fea000383ffff */
[----:B------:R-:W-:Y:S05]  /*12990*/  BRA `(.L_x_26) ;  /* 0xfffffef400547947 */ /* 0x000fea000383ffff */
.L_x_558:
[----:B------:R-:W-:Y:S01]  /*129a0*/  BSSY B1, `(.L_x_587) ;  /* 0x0000006000017945 */ /* 0x000fe20003800000 */
[----:B------:R-:W-:-:S07]  /*129b0*/  IMAD.MOV.U32 R15, RZ, RZ, -0x1 ;  /* 0xffffffffff0f7424 */ /* 0x000fce00078e00ff */
[----:B------:R-:W-:Y:S05]  /*129c0*/  WARPSYNC.COLLECTIVE R15, `(.L_x_588) ;  /* 0x000000000f0c7348 */ /* 0x000fea0003c00000 */
[----:B------:R-:W-:Y:S02]  /*129d0*/  ELECT P6, UR62, PT ;  /* 0x00000000003e782f */ /* 0x000fe400038c0000 */
[----:B------:R-:W-:Y:S01]  /*129e0*/  MOV R14, UR62 ;  /* 0x0000003e000e7c02 */ /* 0x000fe20008000f00 */
[----:B------:R-:W-:Y:S10]  /*129f0*/  ENDCOLLECTIVE ;  /* 0x000000000000791b */ /* 0x000ff40003800000 */
.L_x_588:
[----:B------:R-:W-:Y:S05]  /*12a00*/  BSYNC B1 ;  /* 0x0000000000017941 */ /* 0x000fea0003800000 */
.L_x_587:
[----:B------:R-:W-:Y:S05]  /*12a10*/  BRA `(.L_x_589) ;  /* 0xffffffe800987947 */ /* 0x000fea000383ffff */
.L_x_561:
[----:B0-----:R0:W1:Y:S02]  /*12a20*/  SYNCS.PHASECHK.TRANS64.TRYWAIT P0, [R12+URZ+0x70], R9 ;  /* 0x000070090c0075a7 */ /* 0x001064000800017f */
[----:B-1----:R-:W-:Y:S05]  /*12a30*/  @!P0 NANOSLEEP.SYNCS 0x989680 ;  /* 0x009896800000895d */ /* 0x002fea0003900000 */
[----:B------:R-:W1:Y:S02]  /*12a40*/  @!P0 SYNCS.PHASECHK.TRANS64 P0, [R12+URZ+0x70], R9 ;  /* 0x000070090c0085a7 */ /* 0x000e64000800007f */
[----:B-1----:R-:W-:Y:S05]  /*12a50*/  @!P0 BRA `(.L_x_561) ;  /* 0xfffffffc00f08947 */ /* 0x002fea000383ffff */
[----:B------:R-:W-:Y:S05]  /*12a60*/  BRA `(.L_x_590) ;  /* 0xffffffe800d87947 */ /* 0x000fea000383ffff */
.L_x_569:
[----:B------:R-:W-:Y:S01]  /*12a70*/  BSSY B0, `(.L_x_591) ;  /* 0x0000006000007945 */ /* 0x000fe20003800000 */
[----:B------:R-:W-:-:S07]  /*12a80*/  IMAD.MOV.U32 R15, RZ, RZ, -0x1 ;  /* 0xffffffffff0f7424 */ /* 0x000fce00078e00ff */
[----:B------:R-:W-:Y:S05]  /*12a90*/  WARPSYNC.COLLECTIVE R15, `(.L_x_592) ;  /* 0x000000000f0c7348 */ /* 0x000fea0003c00000 */
[----:B------:R-:W-:Y:S02]  /*12aa0*/  ELECT P6, UR62, PT ;  /* 0x00000000003e782f */ /* 0x000fe400038c0000 */
[----:B------:R-:W-:Y:S01]  /*12ab0*/  MOV R14, UR62 ;  /* 0x0000003e000e7c02 */ /* 0x000fe20008000f00 */
[----:B------:R-:W-:Y:S10]  /*12ac0*/  ENDCOLLECTIVE ;  /* 0x000000000000791b */ /* 0x000ff40003800000 */
.L_x_592:
[----:B------:R-:W-:Y:S05]  /*12ad0*/  BSYNC B0 ;  /* 0x0000000000007941 */ /* 0x000fea0003800000 */
.L_x_591:
[----:B------:R-:W-:Y:S05]  /*12ae0*/  BRA `(.L_x_593) ;  /* 0xfffffff400647947 */ /* 0x000fea000383ffff */
.L_x_573:
[----:B0-----:R0:W1:Y:S02]  /*12af0*/  SYNCS.PHASECHK.TRANS64.TRYWAIT P0, [R5+URZ], R2 ;  /* 0x00000002050075a7 */ /* 0x001064000800017f */
[----:B-1----:R-:W-:Y:S05]  /*12b00*/  @!P0 NANOSLEEP.SYNCS 0x989680 ;  /* 0x009896800000895d */ /* 0x002fea0003900000 */
[----:B------:R-:W1:Y:S02]  /*12b10*/  @!P0 SYNCS.PHASECHK.TRANS64 P0, [R5+URZ], R2 ;  /* 0x00000002050085a7 */ /* 0x000e64000800007f */
[----:B-1----:R-:W-:Y:S05]  /*12b20*/  @!P0 BRA `(.L_x_573) ;  /* 0xfffffffc00f08947 */ /* 0x002fea000383ffff */
[----:B------:R-:W-:Y:S05]  /*12b30*/  BRA `(.L_x_594) ;  /* 0xfffffff4008c7947 */ /* 0x000fea000383ffff */
.L_x_574:
[----:B0-----:R0:W1:Y:S02]  /*12b40*/  SYNCS.PHASECHK.TRANS64.TRYWAIT P0, [R7+URZ], R0 ;  /* 0x00000000070075a7 */ /* 0x001064000800017f */
[----:B-1----:R-:W-:Y:S05]  /*12b50*/  @!P0 NANOSLEEP.SYNCS 0x989680 ;  /* 0x009896800000895d */ /* 0x002fea0003900000 */
[----:B------:R-:W1:Y:S02]  /*12b60*/  @!P0 SYNCS.PHASECHK.TRANS64 P0, [R7+URZ], R0 ;  /* 0x00000000070085a7 */ /* 0x000e64000800007f */
[----:B-1----:R-:W-:Y:S05]  /*12b70*/  @!P0 BRA `(.L_x_574) ;  /* 0xfffffffc00f08947 */ /* 0x002fea000383ffff */
[----:B------:R-:W-:Y:S05]  /*12b80*/  BRA `(.L_x_595) ;  /* 0xfffffff4009c7947 */ /* 0x000fea000383ffff */
.L_x_575:
[----:B0-----:R0:W1:Y:S02]  /*12b90*/  SYNCS.PHASECHK.TRANS64.TRYWAIT P0, [R7+URZ], R0 ;  /* 0x00000000070075a7 */ /* 0x001064000800017f */
[----:B-1----:R-:W-:Y:S05]  /*12ba0*/  @!P0 NANOSLEEP.SYNCS 0x989680 ;  /* 0x009896800000895d */ /* 0x002fea0003900000 */
[----:B------:R-:W1:Y:S02]  /*12bb0*/  @!P0 SYNCS.PHASECHK.TRANS64 P0, [R7+URZ], R0 ;  /* 0x00000000070085a7 */ /* 0x000e64000800007f */
[----:B-1----:R-:W-:Y:S05]  /*12bc0*/  @!P0 BRA `(.L_x_575) ;  /* 0xfffffffc00f08947 */ /* 0x002fea000383ffff */
[----:B------:R-:W-:Y:S05]  /*12bd0*/  BRA `(.L_x_596) ;  /* 0xfffffff400ac7947 */ /* 0x000fea000383ffff */
.L_x_576:
[----:B0-----:R0:W1:Y:S02]  /*12be0*/  SYNCS.PHASECHK.TRANS64.TRYWAIT P0, [R7+URZ], R0 ;  /* 0x00000000070075a7 */ /* 0x001064000800017f */
[----:B-1----:R-:W-:Y:S05]  /*12bf0*/  @!P0 NANOSLEEP.SYNCS 0x989680 ;  /* 0x009896800000895d */ /* 0x002fea0003900000 */
[----:B------:R-:W1:Y:S02]  /*12c00*/  @!P0 SYNCS.PHASECHK.TRANS64 P0, [R7+URZ], R0 ;  /* 0x00000000070085a7 */ /* 0x000e64000800007f */
[----:B-1----:R-:W-:Y:S05]  /*12c10*/  @!P0 BRA `(.L_x_576) ;  /* 0xfffffffc00f08947 */ /* 0x002fea000383ffff */
[----:B------:R-:W-:Y:S05]  /*12c20*/  BRA `(.L_x_597) ;  /* 0xfffffff400bc7947 */ /* 0x000fea000383ffff */
.L_x_577:
[----:B0-----:R0:W1:Y:S02]  /*12c30*/  SYNCS.PHASECHK.TRANS64.TRYWAIT P0, [R7+URZ], R0 ;  /* 0x00000000070075a7 */ /* 0x001064000800017f */
[----:B-1----:R-:W-:Y:S05]  /*12c40*/  @!P0 NANOSLEEP.SYNCS 0x989680 ;  /* 0x009896800000895d */ /* 0x002fea0003900000 */
[----:B------:R-:W1:Y:S02]  /*12c50*/  @!P0 SYNCS.PHASECHK.TRANS64 P0, [R7+URZ], R0 ;  /* 0x00000000070085a7 */ /* 0x000e64000800007f */
[----:B-1----:R-:W-:Y:S05]  /*12c60*/  @!P0 BRA `(.L_x_577) ;  /* 0xfffffffc00f08947 */ /* 0x002fea000383ffff */
[----:B------:R-:W-:Y:S05]  /*12c70*/  BRA `(.L_x_598) ;  /* 0xfffffff400cc7947 */ /* 0x000fea000383ffff */
.L_x_578:
[----:B0-----:R0:W1:Y:S02]  /*12c80*/  SYNCS.PHASECHK.TRANS64.TRYWAIT P0, [R7+URZ], R0 ;  /* 0x00000000070075a7 */ /* 0x001064000800017f */
[----:B-1----:R-:W-:Y:S05]  /*12c90*/  @!P0 NANOSLEEP.SYNCS 0x989680 ;  /* 0x009896800000895d */ /* 0x002fea0003900000 */
[----:B------:R-:W1:Y:S02]  /*12ca0*/  @!P0 SYNCS.PHASECHK.TRANS64 P0, [R7+URZ], R0 ;  /* 0x00000000070085a7 */ /* 0x000e64000800007f */
[----:B-1----:R-:W-:Y:S05]  /*12cb0*/  @!P0 BRA `(.L_x_578) ;  /* 0xfffffffc00f08947 */ /* 0x002fea000383ffff */
[----:B------:R-:W-:Y:S05]  /*12cc0*/  BRA `(.L_x_599) ;  /* 0xfffffff400dc7947 */ /* 0x000fea000383ffff */
.L_x_579:
[----:B0-----:R0:W1:Y:S02]  /*12cd0*/  SYNCS.PHASECHK.TRANS64.TRYWAIT P0, [R7+URZ], R0 ;  /* 0x00000000070075a7 */ /* 0x001064000800017f */
[----:B-1----:R-:W-:Y:S05]  /*12ce0*/  @!P0 NANOSLEEP.SYNCS 0x989680 ;  /* 0x009896800000895d */ /* 0x002fea0003900000 */
[----:B------:R-:W1:Y:S02]  /*12cf0*/  @!P0 SYNCS.PHASECHK.TRANS64 P0, [R7+URZ], R0 ;  /* 0x00000000070085a7 */ /* 0x000e64000800007f */
[----:B-1----:R-:W-:Y:S05]  /*12d00*/  @!P0 BRA `(.L_x_579) ;  /* 0xfffffffc00f08947 */ /* 0x002fea000383ffff */
[----:B------:R-:W-:Y:S05]  /*12d10*/  BRA `(.L_x_600) ;  /* 0xfffffff400ec7947 */ /* 0x000fea000383ffff */
.L_x_580:
[----:B0-----:R0:W1:Y:S02]  /*12d20*/  SYNCS.PHASECHK.TRANS64.TRYWAIT P0, [R7+URZ], R0 ;  /* 0x00000000070075a7 */ /* 0x001064000800017f */
[----:B-1----:R-:W-:Y:S05]  /*12d30*/  @!P0 NANOSLEEP.SYNCS 0x989680 ;  /* 0x009896800000895d */ /* 0x002fea0003900000 */
[----:B------:R-:W1:Y:S02]  /*12d40*/  @!P0 SYNCS.PHASECHK.TRANS64 P0, [R7+URZ], R0 ;  /* 0x00000000070085a7 */ /* 0x000e64000800007f */
[----:B-1----:R-:W-:Y:S05]  /*12d50*/  @!P0 BRA `(.L_x_580) ;  /* 0xfffffffc00f08947 */ /* 0x002fea000383ffff */
[----:B------:R-:W-:Y:S05]  /*12d60*/  BRA `(.L_x_601) ;  /* 0xfffffff400fc7947 */ /* 0x000fea000383ffff */
.L_x_581:
[----:B0-----:R0:W1:Y:S02]  /*12d70*/  SYNCS.PHASECHK.TRANS64.TRYWAIT P0, [R7+URZ], R0 ;  /* 0x00000000070075a7 */ /* 0x001064000800017f */
[----:B-1----:R-:W-:Y:S05]  /*12d80*/  @!P0 NANOSLEEP.SYNCS 0x989680 ;  /* 0x009896800000895d */ /* 0x002fea0003900000 */
[----:B------:R-:W1:Y:S02]  /*12d90*/  @!P0 SYNCS.PHASECHK.TRANS64 P0, [R7+URZ], R0 ;  /* 0x00000000070085a7 */ /* 0x000e64000800007f */
[----:B-1----:R-:W-:Y:S05]  /*12da0*/  @!P0 BRA `(.L_x_581) ;  /* 0xfffffffc00f08947 */ /* 0x002fea000383ffff */
[----:B------:R-:W-:Y:S05]  /*12db0*/  BRA `(.L_x_602) ;  /* 0xfffffff8000c7947 */ /* 0x000fea000383ffff */
.L_x_582:
[----:B0-----:R0:W1:Y:S02]  /*12dc0*/  SYNCS.PHASECHK.TRANS64.TRYWAIT P0, [R7+URZ], R0 ;  /* 0x00000000070075a7 */ /* 0x001064000800017f */
[----:B-1----:R-:W-:Y:S05]  /*12dd0*/  @!P0 NANOSLEEP.SYNCS 0x989680 ;  /* 0x009896800000895d */ /* 0x002fea0003900000 */
[----:B------:R-:W1:Y:S02]  /*12de0*/  @!P0 SYNCS.PHASECHK.TRANS64 P0, [R7+URZ], R0 ;  /* 0x00000000070085a7 */ /* 0x000e64000800007f */
[----:B-1----:R-:W-:Y:S05]  /*12df0*/  @!P0 BRA `(.L_x_582) ;  /* 0xfffffffc00f08947 */ /* 0x002fea000383ffff */
[----:B------:R-:W-:Y:S05]  /*12e00*/  BRA `(.L_x_603) ;  /* 0xfffffff8001c7947 */ /* 0x000fea000383ffff */
.L_x_583:
[----:B0-----:R0:W1:Y:S02]  /*12e10*/  SYNCS.PHASECHK.TRANS64.TRYWAIT P0, [R7+URZ], R0 ;  /* 0x00000000070075a7 */ /* 0x001064000800017f */
[----:B-1----:R-:W-:Y:S05]  /*12e20*/  @!P0 NANOSLEEP.SYNCS 0x989680 ;  /* 0x009896800000895d */ /* 0x002fea0003900000 */
[----:B------:R-:W1:Y:S02]  /*12e30*/  @!P0 SYNCS.PHASECHK.TRANS64 P0, [R7+URZ], R0 ;  /* 0x00000000070085a7 */ /* 0x000e64000800007f */
[----:B-1----:R-:W-:Y:S05]  /*12e40*/  @!P0 BRA `(.L_x_583) ;  /* 0xfffffffc00f08947 */ /* 0x002fea000383ffff */
[----:B------:R-:W-:Y:S05]  /*12e50*/  BRA `(.L_x_604) ;  /* 0xfffffff8002c7947 */ /* 0x000fea000383ffff */
.L_x_584:
[----:B0-----:R0:W1:Y:S02]  /*12e60*/  SYNCS.PHASECHK.TRANS64.TRYWAIT P0, [R7+URZ], R0 ;  /* 0x00000000070075a7 */ /* 0x001064000800017f */
[----:B-1----:R-:W-:Y:S05]  /*12e70*/  @!P0 NANOSLEEP.SYNCS 0x989680 ;  /* 0x009896800000895d */ /* 0x002fea0003900000 */
[----:B------:R-:W1:Y:S02]  /*12e80*/  @!P0 SYNCS.PHASECHK.TRANS64 P0, [R7+URZ], R0 ;  /* 0x00000000070085a7 */ /* 0x000e64000800007f */
[----:B-1----:R-:W-:Y:S05]  /*12e90*/  @!P0 BRA `(.L_x_584) ;  /* 0xfffffffc00f08947 */ /* 0x002fea000383ffff */
[----:B------:R-:W-:Y:S05]  /*12ea0*/  BRA `(.L_x_605) ;  /* 0xfffffff8003c7947 */ /* 0x000fea000383ffff */
.L_x_585:
[----:B0-----:R0:W1:Y:S02]  /*12eb0*/  SYNCS.PHASECHK.TRANS64.TRYWAIT P0, [R7+URZ], R0 ;  /* 0x00000000070075a7 */ /* 0x001064000800017f */
[----:B-1----:R-:W-:Y:S05]  /*12ec0*/  @!P0 NANOSLEEP.SYNCS 0x989680 ;  /* 0x009896800000895d */ /* 0x002fea0003900000 */
[----:B------:R-:W1:Y:S02]  /*12ed0*/  @!P0 SYNCS.PHASECHK.TRANS64 P0, [R7+URZ], R0 ;  /* 0x00000000070085a7 */ /* 0x000e64000800007f */
[----:B-1----:R-:W-:Y:S05]  /*12ee0*/  @!P0 BRA `(.L_x_585) ;  /* 0xfffffffc00f08947 */ /* 0x002fea000383ffff */
[----:B------:R-:W-:Y:S05]  /*12ef0*/  BRA `(.L_x_606) ;  /* 0xfffffff8004c7947 */ /* 0x000fea000383ffff */
.L_x_607:
[----:B------:R-:W-:-:S00]  /*12f00*/  BRA `(.L_x_607) ;  /* 0xfffffffc00fc7947 */ /* 0x000fc0000383ffff */
[----:B------:R-:W-:-:S00]  /*12f10*/  NOP ;  /* 0x0000000000007918 */ /* 0x000fc00000000000 */
        /* <DEDUP_REMOVED lines=14> */
.L_x_608:


//--------------------- .nv.global.init           --------------------------
	.section	.nv.global.init,"aw",@progbits
.nv.global.init:
	.type		$str$22,@object
	.size		$str$22,($str$23 - $str$22)
$str$22:
        /*0000*/ 	.byte	0x6b, 0x5f, 0x74, 0x69, 0x6c, 0x65, 0x5f, 0x63, 0x6f, 0x75, 0x6e, 0x74, 0x20, 0x3e, 0x3d, 0x20
        /*0010*/ 	.byte	0x31, 0x00
	.type		$str$23,@object
	.size		$str$23,(__unnamed_1 - $str$23)
$str$23:
        /*0012*/ 	.byte	0x2f, 0x74, 0x6d, 0x70, 0x2f, 0x63, 0x75, 0x74, 0x6c, 0x61, 0x73, 0x73, 0x5f, 0x73, 0x77, 0x65
        /*0022*/ 	.byte	0x65, 0x70, 0x5f, 0x73, 0x72, 0x63, 0x2f, 0x69, 0x6e, 0x63, 0x6c, 0x75, 0x64, 0x65, 0x2f, 0x63
        /*0032*/ 	.byte	0x75, 0x74, 0x6c, 0x61, 0x73, 0x73, 0x2f, 0x67, 0x65, 0x6d, 0x6d, 0x2f, 0x63, 0x6f, 0x6c, 0x6c
        /*0042*/ 	.byte	0x65, 0x63, 0x74, 0x69, 0x76, 0x65, 0x2f, 0x73, 0x6d, 0x39, 0x30, 0x5f, 0x6d, 0x6d, 0x61, 0x5f
        /*0052*/ 	.byte	0x74, 0x6d, 0x61, 0x5f, 0x67, 0x6d, 0x6d, 0x61, 0x5f, 0x73, 0x73, 0x5f, 0x77, 0x61, 0x72, 0x70
        /*0062*/ 	.byte	0x73, 0x70, 0x65, 0x63, 0x69, 0x61, 0x6c, 0x69, 0x7a, 0x65, 0x64, 0x2e, 0x68, 0x70, 0x70, 0x00
	.type		__unnamed_1,@object
	.size		__unnamed_1,(.L_0 - __unnamed_1)
__unnamed_1:
        /* <DEDUP_REMOVED lines=173> */
        /*0b42*/ 	.byte	0x65, 0x3a, 0x3a, 0x69, 0x64, 0x65, 0x6e, 0x74, 0x69, 0x74, 0x79, 0x5d, 0x00
.L_0:


//--------------------- .nv.shared._ZN7cutlass13device_kernelINS_4gemm6kernel13GemmUniversalIN4cute5tupleIJiiiiEEENS1_10collective13CollectiveMmaINS1_34MainloopSm90TmaGmmaWarpSpecializedILi14ENS5_IJNS4_1CILi1EEENSA_ILi2EEESB_EEENS1_35KernelTmaWarpSpecializedCooperativeEEENS5_IJNSA_ILi256EEESG_NSA_ILi32EEEEEEaNS5_IJlSB_lEEEaSJ_NS4_8TiledMMAINS4_8MMA_AtomIJNS4_4SM904GMMA27MMA_64x256x32_S32S8S8_SS_TNEEEENS4_6LayoutINS5_IJSC_SB_SB_EEENS5_IJSB_NSA_ILi0EEESS_EEEEENS5_IJNS4_10UnderscoreESV_SV_EEEEENS4_23SM90_TMA_LOAD_MULTICASTENS4_14ComposedLayoutINS4_7SwizzleILi1ELi4ELi3EEENS4_18smem_ptr_flag_bitsILi8EEENSQ_INS5_IJNSA_ILi8EEESH_EEENS5_IJSH_SB_EEEEEEEvNS4_8identityENS4_13SM90_TMA_LOADES18_vS19_EENS_8epilogue10collective6detail29Sm90TmaWarpSpecializedAdapterINS1D_15DefaultEpilogueIaSJ_SJ_NS1C_6thread17LinearCombinationIaLi1EiiLNS1H_9ScaleType4KindE0ELNS_15FloatRoundStyleE2EaEENS1_15EpilogueDefaultEEEEEvvEEEEvNT_6ParamsE --------------------------
	.section	.nv.shared._ZN7cutlass13device_kernelINS_4gemm6kernel13GemmUniversalIN4cute5tupleIJiiiiEEENS1_10collective13CollectiveMmaINS1_34MainloopSm90TmaGmmaWarpSpecializedILi14ENS5_IJNS4_1CILi1EEENSA_ILi2EEESB_EEENS1_35KernelTmaWarpSpecializedCooperativeEEENS5_IJNSA_ILi256EEESG_NSA_ILi32EEEEEEaNS5_IJlSB_lEEEaSJ_NS4_8TiledMMAINS4_8MMA_AtomIJNS4_4SM904GMMA27MMA_64x256x32_S32S8S8_SS_TNEEEENS4_6LayoutINS5_IJSC_SB_SB_EEENS5_IJSB_NSA_ILi0EEESS_EEEEENS5_IJNS4_10UnderscoreESV_SV_EEEEENS4_23SM90_TMA_LOAD_MULTICASTENS4_14ComposedLayoutINS4_7SwizzleILi1ELi4ELi3EEENS4_18smem_ptr_flag_bitsILi8EEENSQ_INS5_IJNSA_ILi8EEESH_EEENS5_IJSH_SB_EEEEEEEvNS4_8identityENS4_13SM90_TMA_LOADES18_vS19_EENS_8epilogue10collective6detail29Sm90TmaWarpSpecializedAdapterINS1D_15DefaultEpilogueIaSJ_SJ_NS1C_6thread17LinearCombinationIaLi1EiiLNS1H_9ScaleType4KindE0ELNS_15FloatRoundStyleE2EaEENS1_15EpilogueDefaultEEEEEvvEEEEvNT_6ParamsE,"aw",@nobits
	.sectionflags	@""
	.align	16
	.zero		1024


//--------------------- .nv.shared.reserved.0     --------------------------
	.section	.nv.shared.reserved.0,"aw",@nobits
	.weak		__nv_reservedSMEM_offset_0_alias
	.size		__nv_reservedSMEM_offset_0_alias, 0, 0
	.other		__nv_reservedSMEM_offset_0_alias,@"STO_CUDA_RESERVED_SHARED STV_DEFAULT"
__nv_reservedSMEM_offset_0_alias:
	.zero		0


//--------------------- .nv.global                --------------------------
	.section	.nv.global,"aw",@nobits
.nv.global:
	.type		_ZN39_INTERNAL_0fa6662c_4_k_cu_c73303ca_61694cute1_E,@object
	.size		_ZN39_INTERNAL_0fa6662c_4_k_cu_c73303ca_61694cute1_E,(_ZN39_INTERNAL_0fa6662c_4_k_cu_c73303ca_61694cuda3std3__45__cpo6cbeginE - _ZN39_INTERNAL_0fa6662c_4_k_cu_c73303ca_61694cute1_E)
_ZN39_INTERNAL_0fa6662c_4_k_cu_c73303ca_61694cute1_E:
	.zero		1
	.type		_ZN39_INTERNAL_0fa6662c_4_k_cu_c73303ca_61694cuda3std3__45__cpo6cbeginE,@object
	.size		_ZN39_INTERNAL_0fa6662c_4_k_cu_c73303ca_61694cuda3std3__45__cpo6cbeginE,(_ZN39_INTERNAL_0fa6662c_4_k_cu_c73303ca_61694cuda3std3__48in_placeE - _ZN39_INTERNAL_0fa6662c_4_k_cu_c73303ca_61694cuda3std3__45__cpo6cbeginE)
_ZN39_INTERNAL_0fa6662c_4_k_cu_c73303ca_61694cuda3std3__45__cpo6cbeginE:
	.zero		1
	.type		_ZN39_INTERNAL_0fa6662c_4_k_cu_c73303ca_61694cuda3std3__48in_placeE,@object
	.size		_ZN39_INTERNAL_0fa6662c_4_k_cu_c73303ca_61694cuda3std3__48in_placeE,(_ZN39_INTERNAL_0fa6662c_4_k_cu_c73303ca_61694cuda3std6ranges3__45__cpo9iter_moveE - _ZN39_INTERNAL_0fa6662c_4_k_cu_c73303ca_61694cuda3std3__48in_placeE)
_ZN39_INTERNAL_0fa6662c_4_k_cu_c73303ca_61694cuda3std3__48in_placeE:
	.zero		1
	.type		_ZN39_INTERNAL_0fa6662c_4_k_cu_c73303ca_61694cuda3std6ranges3__45__cpo9iter_moveE,@object
	.size		_ZN39_INTERNAL_0fa6662c_4_k_cu_c73303ca_61694cuda3std6ranges3__45__cpo9iter_moveE,(_ZN39_INTERNAL_0fa6662c_4_k_cu_c73303ca_61694cuda3std3__45__cpo5beginE - _ZN39_INTERNAL_0fa6662c_4_k_cu_c73303ca_61694cuda3std6ranges3__45__cpo9iter_moveE)
_ZN39_INTERNAL_0fa6662c_4_k_cu_c73303ca_61694cuda3std6ranges3__45__cpo9iter_moveE:
	.zero		1
	.type		_ZN39_INTERNAL_0fa6662c_4_k_cu_c73303ca_61694cuda3std3__45__cpo5beginE,@object
	.size		_ZN39_INTERNAL_0fa6662c_4_k_cu_c73303ca_61694cuda3std3__45__cpo5beginE,(_ZN39_INTERNAL_0fa6662c_4_k_cu_c73303ca_61694cuda3std3__441_GLOBAL__N__0fa6662c_4_k_cu_c73303ca_61696ignoreE - _ZN39_INTERNAL_0fa6662c_4_k_cu_c73303ca_61694cuda3std3__45__cpo5beginE)
_ZN39_INTERNAL_0fa6662c_4_k_cu_c73303ca_61694cuda3std3__45__cpo5beginE:
	.zero		1
	.type		_ZN39_INTERNAL_0fa6662c_4_k_cu_c73303ca_61694cuda3std3__441_GLOBAL__N__0fa6662c_4_k_cu_c73303ca_61696ignoreE,@object
	.size		_ZN39_INTERNAL_0fa6662c_4_k_cu_c73303ca_61694cuda3std3__441_GLOBAL__N__0fa6662c_4_k_cu_c73303ca_61696ignoreE,(_ZN39_INTERNAL_0fa6662c_4_k_cu_c73303ca_61694cute7productE - _ZN39_INTERNAL_0fa6662c_4_k_cu_c73303ca_61694cuda3std3__441_GLOBAL__N__0fa6662c_4_k_cu_c73303ca_61696ignoreE)
_ZN39_INTERNAL_0fa6662c_4_k_cu_c73303ca_61694cuda3std3__441_GLOBAL__N__0fa6662c_4_k_cu_c73303ca_61696ignoreE:
	.zero		1
	.type		_ZN39_INTERNAL_0fa6662c_4_k_cu_c73303ca_61694cute7productE,@object
	.size		_ZN39_INTERNAL_0fa6662c_4_k_cu_c73303ca_61694cute7productE,(_ZN39_INTERNAL_0fa6662c_4_k_cu_c73303ca_61694cuda3std3__45__cpo3endE - _ZN39_INTERNAL_0fa6662c_4_k_cu_c73303ca_61694cute7productE)
_ZN39_INTERNAL_0fa6662c_4_k_cu_c73303ca_61694cute7productE:
	.zero		1
	.type		_ZN39_INTERNAL_0fa6662c_4_k_cu_c73303ca_61694cuda3std3__45__cpo3endE,@object
	.size		_ZN39_INTERNAL_0fa6662c_4_k_cu_c73303ca_61694cuda3std3__45__cpo3endE,(_ZN39_INTERNAL_0fa6662c_4_k_cu_c73303ca_61694cuda3std3__419piecewise_constructE - _ZN39_INTERNAL_0fa6662c_4_k_cu_c73303ca_61694cuda3std3__45__cpo3endE)
_ZN39_INTERNAL_0fa6662c_4_k_cu_c73303ca_61694cuda3std3__45__cpo3endE:
	.zero		1
	.type		_ZN39_INTERNAL_0fa6662c_4_k_cu_c73303ca_61694cuda3std3__419piecewise_constructE,@object
	.size		_ZN39_INTERNAL_0fa6662c_4_k_cu_c73303ca_61694cuda3std3__419piecewise_constructE,(_ZN39_INTERNAL_0fa6662c_4_k_cu_c73303ca_61694cuda3std3__45__cpo4cendE - _ZN39_INTERNAL_0fa6662c_4_k_cu_c73303ca_61694cuda3std3__419piecewise_constructE)
_ZN39_INTERNAL_0fa6662c_4_k_cu_c73303ca_61694cuda3std3__419piecewise_constructE:
	.zero		1
	.type		_ZN39_INTERNAL_0fa6662c_4_k_cu_c73303ca_61694cuda3std3__45__cpo4cendE,@object
	.size		_ZN39_INTERNAL_0fa6662c_4_k_cu_c73303ca_61694cuda3std3__45__cpo4cendE,(_ZN39_INTERNAL_0fa6662c_4_k_cu_c73303ca_61694cuda3std6ranges3__45__cpo4swapE - _ZN39_INTERNAL_0fa6662c_4_k_cu_c73303ca_61694cuda3std3__45__cpo4cendE)
_ZN39_INTERNAL_0fa6662c_4_k_cu_c73303ca_61694cuda3std3__45__cpo4cendE:
	.zero		1
	.type		_ZN39_INTERNAL_0fa6662c_4_k_cu_c73303ca_61694cuda3std6ranges3__45__cpo4swapE,@object
	.size		_ZN39_INTERNAL_0fa6662c_4_k_cu_c73303ca_61694cuda3std6ranges3__45__cpo4swapE,(.L_8 - _ZN39_INTERNAL_0fa6662c_4_k_cu_c73303ca_61694cuda3std6ranges3__45__cpo4swapE)
_ZN39_INTERNAL_0fa6662c_4_k_cu_c73303ca_61694cuda3std6ranges3__45__cpo4swapE:
	.zero		1
.L_8:


//--------------------- .nv.constant0._ZN7cutlass13device_kernelINS_4gemm6kernel13GemmUniversalIN4cute5tupleIJiiiiEEENS1_10collective13CollectiveMmaINS1_34MainloopSm90TmaGmmaWarpSpecializedILi14ENS5_IJNS4_1CILi1EEENSA_ILi2EEESB_EEENS1_35KernelTmaWarpSpecializedCooperativeEEENS5_IJNSA_ILi256EEESG_NSA_ILi32EEEEEEaNS5_IJlSB_lEEEaSJ_NS4_8TiledMMAINS4_8MMA_AtomIJNS4_4SM904GMMA27MMA_64x256x32_S32S8S8_SS_TNEEEENS4_6LayoutINS5_IJSC_SB_SB_EEENS5_IJSB_NSA_ILi0EEESS_EEEEENS5_IJNS4_10UnderscoreESV_SV_EEEEENS4_23SM90_TMA_LOAD_MULTICASTENS4_14ComposedLayoutINS4_7SwizzleILi1ELi4ELi3EEENS4_18smem_ptr_flag_bitsILi8EEENSQ_INS5_IJNSA_ILi8EEESH_EEENS5_IJSH_SB_EEEEEEEvNS4_8identityENS4_13SM90_TMA_LOADES18_vS19_EENS_8epilogue10collective6detail29Sm90TmaWarpSpecializedAdapterINS1D_15DefaultEpilogueIaSJ_SJ_NS1C_6thread17LinearCombinationIaLi1EiiLNS1H_9ScaleType4KindE0ELNS_15FloatRoundStyleE2EaEENS1_15EpilogueDefaultEEEEEvvEEEEvNT_6ParamsE --------------------------
	.section	.nv.constant0._ZN7cutlass13device_kernelINS_4gemm6kernel13GemmUniversalIN4cute5tupleIJiiiiEEENS1_10collective13CollectiveMmaINS1_34MainloopSm90TmaGmmaWarpSpecializedILi14ENS5_IJNS4_1CILi1EEENSA_ILi2EEESB_EEENS1_35KernelTmaWarpSpecializedCooperativeEEENS5_IJNSA_ILi256EEESG_NSA_ILi32EEEEEEaNS5_IJlSB_lEEEaSJ_NS4_8TiledMMAINS4_8MMA_AtomIJNS4_4SM904GMMA27MMA_64x256x32_S32S8S8_SS_TNEEEENS4_6LayoutINS5_IJSC_SB_SB_EEENS5_IJSB_NSA_ILi0EEESS_EEEEENS5_IJNS4_10UnderscoreESV_SV_EEEEENS4_23SM90_TMA_LOAD_MULTICASTENS4_14ComposedLayoutINS4_7SwizzleILi1ELi4ELi3EEENS4_18smem_ptr_flag_bitsILi8EEENSQ_INS5_IJNSA_ILi8EEESH_EEENS5_IJSH_SB_EEEEEEEvNS4_8identityENS4_13SM90_TMA_LOADES18_vS19_EENS_8epilogue10collective6detail29Sm90TmaWarpSpecializedAdapterINS1D_15DefaultEpilogueIaSJ_SJ_NS1C_6thread17LinearCombinationIaLi1EiiLNS1H_9ScaleType4KindE0ELNS_15FloatRoundStyleE2EaEENS1_15EpilogueDefaultEEEEEvvEEEEvNT_6ParamsE,"a",@progbits
	.sectionflags	@""
	.align	4
.nv.constant0._ZN7cutlass13device_kernelINS_4gemm6kernel13GemmUniversalIN4cute5tupleIJiiiiEEENS1_10collective13CollectiveMmaINS1_34MainloopSm90TmaGmmaWarpSpecializedILi14ENS5_IJNS4_1CILi1EEENSA_ILi2EEESB_EEENS1_35KernelTmaWarpSpecializedCooperativeEEENS5_IJNSA_ILi256EEESG_NSA_ILi32EEEEEEaNS5_IJlSB_lEEEaSJ_NS4_8TiledMMAINS4_8MMA_AtomIJNS4_4SM904GMMA27MMA_64x256x32_S32S8S8_SS_TNEEEENS4_6LayoutINS5_IJSC_SB_SB_EEENS5_IJSB_NSA_ILi0EEESS_EEEEENS5_IJNS4_10UnderscoreESV_SV_EEEEENS4_23SM90_TMA_LOAD_MULTICASTENS4_14ComposedLayoutINS4_7SwizzleILi1ELi4ELi3EEENS4_18smem_ptr_flag_bitsILi8EEENSQ_INS5_IJNSA_ILi8EEESH_EEENS5_IJSH_SB_EEEEEEEvNS4_8identityENS4_13SM90_TMA_LOADES18_vS19_EENS_8epilogue10collective6detail29Sm90TmaWarpSpecializedAdapterINS1D_15DefaultEpilogueIaSJ_SJ_NS1C_6thread17LinearCombinationIaLi1EiiLNS1H_9ScaleType4KindE0ELNS_15FloatRoundStyleE2EaEENS1_15EpilogueDefaultEEEEEvvEEEEvNT_6ParamsE:
	.zero		1664


//--------------------- SYMBOLS --------------------------

	.type		.nv.reservedSmem.offset0,@object
	.size		.nv.reservedSmem.offset0,0x4
	.type		__assertfail,@function
